//
// Generated by NVIDIA NVVM Compiler
//
// Compiler Build ID: CL-36424714
// Cuda compilation tools, release 13.0, V13.0.88
// Based on NVVM 20.0.0
//

.version 9.0
.target sm_100
.address_size 64

	// .globl	_Z16cal_center_totalPfPiS_ii
// _ZZ18cal_distance_sharePfS_S_iiiE20cluster_center_share has been demoted
// _ZZ18cal_distance_sharePfS_S_iiiE14obj_data_share has been demoted

.visible .entry _Z16cal_center_totalPfPiS_ii(
	.param .u64 .ptr .align 1 _Z16cal_center_totalPfPiS_ii_param_0,
	.param .u64 .ptr .align 1 _Z16cal_center_totalPfPiS_ii_param_1,
	.param .u64 .ptr .align 1 _Z16cal_center_totalPfPiS_ii_param_2,
	.param .u32 _Z16cal_center_totalPfPiS_ii_param_3,
	.param .u32 _Z16cal_center_totalPfPiS_ii_param_4
)
{
	.reg .pred 	%p<4>;
	.reg .b32 	%r<16>;
	.reg .b32 	%f<3>;
	.reg .b64 	%rd<13>;

	ld.param.u64 	%rd1, [_Z16cal_center_totalPfPiS_ii_param_0];
	ld.param.u64 	%rd2, [_Z16cal_center_totalPfPiS_ii_param_1];
	ld.param.u64 	%rd3, [_Z16cal_center_totalPfPiS_ii_param_2];
	ld.param.u32 	%r3, [_Z16cal_center_totalPfPiS_ii_param_3];
	ld.param.u32 	%r4, [_Z16cal_center_totalPfPiS_ii_param_4];
	mov.u32 	%r6, %ntid.x;
	mov.u32 	%r7, %ctaid.x;
	mov.u32 	%r8, %tid.x;
	mad.lo.s32 	%r1, %r6, %r7, %r8;
	mov.u32 	%r9, %ntid.y;
	mov.u32 	%r10, %ctaid.y;
	mov.u32 	%r11, %tid.y;
	mad.lo.s32 	%r12, %r9, %r10, %r11;
	setp.ge.s32 	%p1, %r1, %r3;
	setp.ge.s32 	%p2, %r12, %r4;
	or.pred  	%p3, %p1, %p2;
	@%p3 bra 	$L__BB0_2;
	cvta.to.global.u64 	%rd4, %rd2;
	cvta.to.global.u64 	%rd5, %rd1;
	cvta.to.global.u64 	%rd6, %rd3;
	mad.lo.s32 	%r13, %r3, %r12, %r1;
	mul.wide.u32 	%rd7, %r12, 4;
	add.s64 	%rd8, %rd4, %rd7;
	ld.global.u32 	%r14, [%rd8];
	mad.lo.s32 	%r15, %r14, %r3, %r1;
	mul.wide.s32 	%rd9, %r15, 4;
	add.s64 	%rd10, %rd6, %rd9;
	mul.wide.s32 	%rd11, %r13, 4;
	add.s64 	%rd12, %rd5, %rd11;
	ld.global.f32 	%f1, [%rd12];
	atom.global.add.f32 	%f2, [%rd10], %f1;
$L__BB0_2:
	ret;

}
	// .globl	_Z17count_cluster_numPiS_ii
.visible .entry _Z17count_cluster_numPiS_ii(
	.param .u64 .ptr .align 1 _Z17count_cluster_numPiS_ii_param_0,
	.param .u64 .ptr .align 1 _Z17count_cluster_numPiS_ii_param_1,
	.param .u32 _Z17count_cluster_numPiS_ii_param_2,
	.param .u32 _Z17count_cluster_numPiS_ii_param_3
)
{
	.reg .pred 	%p<2>;
	.reg .b32 	%r<8>;
	.reg .b64 	%rd<9>;

	ld.param.u64 	%rd1, [_Z17count_cluster_numPiS_ii_param_0];
	ld.param.u64 	%rd2, [_Z17count_cluster_numPiS_ii_param_1];
	ld.param.u32 	%r2, [_Z17count_cluster_numPiS_ii_param_3];
	mov.u32 	%r3, %ntid.x;
	mov.u32 	%r4, %ctaid.x;
	mov.u32 	%r5, %tid.x;
	mad.lo.s32 	%r1, %r3, %r4, %r5;
	setp.ge.s32 	%p1, %r1, %r2;
	@%p1 bra 	$L__BB1_2;
	cvta.to.global.u64 	%rd3, %rd1;
	cvta.to.global.u64 	%rd4, %rd2;
	mul.wide.s32 	%rd5, %r1, 4;
	add.s64 	%rd6, %rd3, %rd5;
	ld.global.u32 	%r6, [%rd6];
	mul.wide.s32 	%rd7, %r6, 4;
	add.s64 	%rd8, %rd4, %rd7;
	atom.global.add.u32 	%r7, [%rd8], 1;
$L__BB1_2:
	ret;

}
	// .globl	_Z15cal_center_meanPfPiii
.visible .entry _Z15cal_center_meanPfPiii(
	.param .u64 .ptr .align 1 _Z15cal_center_meanPfPiii_param_0,
	.param .u64 .ptr .align 1 _Z15cal_center_meanPfPiii_param_1,
	.param .u32 _Z15cal_center_meanPfPiii_param_2,
	.param .u32 _Z15cal_center_meanPfPiii_param_3
)
{
	.reg .pred 	%p<4>;
	.reg .b32 	%r<15>;
	.reg .b32 	%f<4>;
	.reg .b64 	%rd<9>;

	ld.param.u64 	%rd1, [_Z15cal_center_meanPfPiii_param_0];
	ld.param.u64 	%rd2, [_Z15cal_center_meanPfPiii_param_1];
	ld.param.u32 	%r3, [_Z15cal_center_meanPfPiii_param_2];
	ld.param.u32 	%r4, [_Z15cal_center_meanPfPiii_param_3];
	mov.u32 	%r6, %ntid.x;
	mov.u32 	%r7, %ctaid.x;
	mov.u32 	%r8, %tid.x;
	mad.lo.s32 	%r1, %r6, %r7, %r8;
	mov.u32 	%r9, %ntid.y;
	mov.u32 	%r10, %ctaid.y;
	mov.u32 	%r11, %tid.y;
	mad.lo.s32 	%r12, %r9, %r10, %r11;
	setp.ge.s32 	%p1, %r1, %r3;
	setp.ge.s32 	%p2, %r12, %r4;
	or.pred  	%p3, %p1, %p2;
	@%p3 bra 	$L__BB2_2;
	cvta.to.global.u64 	%rd3, %rd1;
	cvta.to.global.u64 	%rd4, %rd2;
	mad.lo.s32 	%r13, %r3, %r12, %r1;
	mul.wide.s32 	%rd5, %r13, 4;
	add.s64 	%rd6, %rd3, %rd5;
	ld.global.f32 	%f1, [%rd6];
	mul.wide.u32 	%rd7, %r12, 4;
	add.s64 	%rd8, %rd4, %rd7;
	ld.global.u32 	%r14, [%rd8];
	cvt.rn.f32.s32 	%f2, %r14;
	div.rn.f32 	%f3, %f1, %f2;
	st.global.f32 	[%rd6], %f3;
$L__BB2_2:
	ret;

}
	// .globl	_Z12cal_distancePfS_S_iii
.visible .entry _Z12cal_distancePfS_S_iii(
	.param .u64 .ptr .align 1 _Z12cal_distancePfS_S_iii_param_0,
	.param .u64 .ptr .align 1 _Z12cal_distancePfS_S_iii_param_1,
	.param .u64 .ptr .align 1 _Z12cal_distancePfS_S_iii_param_2,
	.param .u32 _Z12cal_distancePfS_S_iii_param_3,
	.param .u32 _Z12cal_distancePfS_S_iii_param_4,
	.param .u32 _Z12cal_distancePfS_S_iii_param_5
)
{
	.reg .pred 	%p<13>;
	.reg .b32 	%r<32>;
	.reg .b32 	%f<83>;
	.reg .b64 	%rd<44>;

	ld.param.u64 	%rd11, [_Z12cal_distancePfS_S_iii_param_0];
	ld.param.u64 	%rd12, [_Z12cal_distancePfS_S_iii_param_1];
	ld.param.u64 	%rd13, [_Z12cal_distancePfS_S_iii_param_2];
	ld.param.u32 	%r17, [_Z12cal_distancePfS_S_iii_param_3];
	ld.param.u32 	%r15, [_Z12cal_distancePfS_S_iii_param_4];
	ld.param.u32 	%r16, [_Z12cal_distancePfS_S_iii_param_5];
	mov.u32 	%r18, %ntid.x;
	mov.u32 	%r19, %ctaid.x;
	mov.u32 	%r20, %tid.x;
	mad.lo.s32 	%r1, %r18, %r19, %r20;
	mov.u32 	%r21, %ntid.y;
	mov.u32 	%r22, %ctaid.y;
	mov.u32 	%r23, %tid.y;
	mad.lo.s32 	%r2, %r21, %r22, %r23;
	setp.ge.s32 	%p1, %r2, %r17;
	setp.ge.s32 	%p2, %r1, %r15;
	or.pred  	%p3, %p1, %p2;
	@%p3 bra 	$L__BB3_14;
	cvta.to.global.u64 	%rd1, %rd11;
	cvta.to.global.u64 	%rd2, %rd12;
	mad.lo.s32 	%r3, %r15, %r2, %r1;
	mul.lo.s32 	%r24, %r16, %r2;
	cvt.s64.s32 	%rd3, %r24;
	mul.lo.s32 	%r25, %r16, %r1;
	cvt.s64.s32 	%rd4, %r25;
	setp.lt.s32 	%p4, %r16, 1;
	mov.f32 	%f82, 0f00000000;
	@%p4 bra 	$L__BB3_13;
	and.b32  	%r4, %r16, 7;
	setp.lt.u32 	%p5, %r16, 8;
	mov.f32 	%f82, 0f00000000;
	mov.b32 	%r30, 0;
	@%p5 bra 	$L__BB3_5;
	and.b32  	%r30, %r16, 2147483640;
	neg.s32 	%r28, %r30;
	shl.b64 	%rd14, %rd3, 2;
	add.s64 	%rd15, %rd14, %rd1;
	add.s64 	%rd43, %rd15, 16;
	shl.b64 	%rd16, %rd4, 2;
	add.s64 	%rd17, %rd16, %rd2;
	add.s64 	%rd42, %rd17, 16;
	mov.f32 	%f82, 0f00000000;
$L__BB3_4:
	.pragma "nounroll";
	ld.global.f32 	%f17, [%rd43+-16];
	ld.global.f32 	%f18, [%rd42+-16];
	sub.f32 	%f19, %f17, %f18;
	fma.rn.f32 	%f20, %f19, %f19, %f82;
	ld.global.f32 	%f21, [%rd43+-12];
	ld.global.f32 	%f22, [%rd42+-12];
	sub.f32 	%f23, %f21, %f22;
	fma.rn.f32 	%f24, %f23, %f23, %f20;
	ld.global.f32 	%f25, [%rd43+-8];
	ld.global.f32 	%f26, [%rd42+-8];
	sub.f32 	%f27, %f25, %f26;
	fma.rn.f32 	%f28, %f27, %f27, %f24;
	ld.global.f32 	%f29, [%rd43+-4];
	ld.global.f32 	%f30, [%rd42+-4];
	sub.f32 	%f31, %f29, %f30;
	fma.rn.f32 	%f32, %f31, %f31, %f28;
	ld.global.f32 	%f33, [%rd43];
	ld.global.f32 	%f34, [%rd42];
	sub.f32 	%f35, %f33, %f34;
	fma.rn.f32 	%f36, %f35, %f35, %f32;
	ld.global.f32 	%f37, [%rd43+4];
	ld.global.f32 	%f38, [%rd42+4];
	sub.f32 	%f39, %f37, %f38;
	fma.rn.f32 	%f40, %f39, %f39, %f36;
	ld.global.f32 	%f41, [%rd43+8];
	ld.global.f32 	%f42, [%rd42+8];
	sub.f32 	%f43, %f41, %f42;
	fma.rn.f32 	%f44, %f43, %f43, %f40;
	ld.global.f32 	%f45, [%rd43+12];
	ld.global.f32 	%f46, [%rd42+12];
	sub.f32 	%f47, %f45, %f46;
	fma.rn.f32 	%f82, %f47, %f47, %f44;
	add.s32 	%r28, %r28, 8;
	add.s64 	%rd43, %rd43, 32;
	add.s64 	%rd42, %rd42, 32;
	setp.ne.s32 	%p6, %r28, 0;
	@%p6 bra 	$L__BB3_4;
$L__BB3_5:
	setp.eq.s32 	%p7, %r4, 0;
	@%p7 bra 	$L__BB3_13;
	and.b32  	%r10, %r16, 3;
	setp.lt.u32 	%p8, %r4, 4;
	@%p8 bra 	$L__BB3_8;
	cvt.u64.u32 	%rd18, %r30;
	add.s64 	%rd19, %rd18, %rd3;
	shl.b64 	%rd20, %rd19, 2;
	add.s64 	%rd21, %rd1, %rd20;
	ld.global.f32 	%f49, [%rd21];
	add.s64 	%rd22, %rd18, %rd4;
	shl.b64 	%rd23, %rd22, 2;
	add.s64 	%rd24, %rd2, %rd23;
	ld.global.f32 	%f50, [%rd24];
	sub.f32 	%f51, %f49, %f50;
	fma.rn.f32 	%f52, %f51, %f51, %f82;
	ld.global.f32 	%f53, [%rd21+4];
	ld.global.f32 	%f54, [%rd24+4];
	sub.f32 	%f55, %f53, %f54;
	fma.rn.f32 	%f56, %f55, %f55, %f52;
	ld.global.f32 	%f57, [%rd21+8];
	ld.global.f32 	%f58, [%rd24+8];
	sub.f32 	%f59, %f57, %f58;
	fma.rn.f32 	%f60, %f59, %f59, %f56;
	ld.global.f32 	%f61, [%rd21+12];
	ld.global.f32 	%f62, [%rd24+12];
	sub.f32 	%f63, %f61, %f62;
	fma.rn.f32 	%f82, %f63, %f63, %f60;
	add.s32 	%r30, %r30, 4;
$L__BB3_8:
	setp.eq.s32 	%p9, %r10, 0;
	@%p9 bra 	$L__BB3_13;
	setp.eq.s32 	%p10, %r10, 1;
	@%p10 bra 	$L__BB3_11;
	cvt.u64.u32 	%rd25, %r30;
	add.s64 	%rd26, %rd25, %rd3;
	shl.b64 	%rd27, %rd26, 2;
	add.s64 	%rd28, %rd1, %rd27;
	ld.global.f32 	%f65, [%rd28];
	add.s64 	%rd29, %rd25, %rd4;
	shl.b64 	%rd30, %rd29, 2;
	add.s64 	%rd31, %rd2, %rd30;
	ld.global.f32 	%f66, [%rd31];
	sub.f32 	%f67, %f65, %f66;
	fma.rn.f32 	%f68, %f67, %f67, %f82;
	ld.global.f32 	%f69, [%rd28+4];
	ld.global.f32 	%f70, [%rd31+4];
	sub.f32 	%f71, %f69, %f70;
	fma.rn.f32 	%f82, %f71, %f71, %f68;
	add.s32 	%r30, %r30, 2;
$L__BB3_11:
	and.b32  	%r27, %r16, 1;
	setp.eq.b32 	%p11, %r27, 1;
	not.pred 	%p12, %p11;
	@%p12 bra 	$L__BB3_13;
	cvt.u64.u32 	%rd32, %r30;
	add.s64 	%rd33, %rd32, %rd3;
	shl.b64 	%rd34, %rd33, 2;
	add.s64 	%rd35, %rd1, %rd34;
	ld.global.f32 	%f72, [%rd35];
	add.s64 	%rd36, %rd32, %rd4;
	shl.b64 	%rd37, %rd36, 2;
	add.s64 	%rd38, %rd2, %rd37;
	ld.global.f32 	%f73, [%rd38];
	sub.f32 	%f74, %f72, %f73;
	fma.rn.f32 	%f82, %f74, %f74, %f82;
$L__BB3_13:
	cvta.to.global.u64 	%rd39, %rd13;
	mul.wide.s32 	%rd40, %r3, 4;
	add.s64 	%rd41, %rd39, %rd40;
	st.global.f32 	[%rd41], %f82;
$L__BB3_14:
	ret;

}
	// .globl	_Z18cal_distance_sharePfS_S_iii
.visible .entry _Z18cal_distance_sharePfS_S_iii(
	.param .u64 .ptr .align 1 _Z18cal_distance_sharePfS_S_iii_param_0,
	.param .u64 .ptr .align 1 _Z18cal_distance_sharePfS_S_iii_param_1,
	.param .u64 .ptr .align 1 _Z18cal_distance_sharePfS_S_iii_param_2,
	.param .u32 _Z18cal_distance_sharePfS_S_iii_param_3,
	.param .u32 _Z18cal_distance_sharePfS_S_iii_param_4,
	.param .u32 _Z18cal_distance_sharePfS_S_iii_param_5
)
{
	.reg .pred 	%p<19>;
	.reg .b32 	%r<122>;
	.reg .b32 	%f<93>;
	.reg .b64 	%rd<46>;
	// demoted variable
	.shared .align 4 .b8 _ZZ18cal_distance_sharePfS_S_iiiE20cluster_center_share[8192];
	// demoted variable
	.shared .align 4 .b8 _ZZ18cal_distance_sharePfS_S_iiiE14obj_data_share[8192];
	ld.param.u64 	%rd6, [_Z18cal_distance_sharePfS_S_iii_param_0];
	ld.param.u64 	%rd7, [_Z18cal_distance_sharePfS_S_iii_param_1];
	ld.param.u64 	%rd5, [_Z18cal_distance_sharePfS_S_iii_param_2];
	ld.param.u32 	%r54, [_Z18cal_distance_sharePfS_S_iii_param_3];
	ld.param.u32 	%r55, [_Z18cal_distance_sharePfS_S_iii_param_4];
	ld.param.u32 	%r56, [_Z18cal_distance_sharePfS_S_iii_param_5];
	cvta.to.global.u64 	%rd1, %rd7;
	cvta.to.global.u64 	%rd2, %rd6;
	mov.u32 	%r57, %ntid.x;
	mov.u32 	%r58, %ctaid.x;
	mul.lo.s32 	%r1, %r57, %r58;
	mov.u32 	%r2, %tid.x;
	add.s32 	%r3, %r1, %r2;
	mov.u32 	%r59, %ntid.y;
	mov.u32 	%r60, %ctaid.y;
	mul.lo.s32 	%r4, %r59, %r60;
	mov.u32 	%r5, %tid.y;
	add.s32 	%r6, %r4, %r5;
	setp.ge.s32 	%p1, %r6, %r54;
	@%p1 bra 	$L__BB4_9;
	mul.lo.s32 	%r61, %r4, %r56;
	cvt.u64.u32 	%rd3, %r61;
	mul.lo.s32 	%r62, %r1, %r56;
	cvt.u64.u32 	%rd4, %r62;
	setp.ge.s32 	%p2, %r2, %r56;
	@%p2 bra 	$L__BB4_8;
	mul.lo.s32 	%r7, %r56, %r5;
	not.b32 	%r63, %r2;
	add.s32 	%r8, %r56, %r63;
	and.b32  	%r64, %r8, 48;
	setp.eq.s32 	%p3, %r64, 48;
	mov.u32 	%r111, %r2;
	@%p3 bra 	$L__BB4_5;
	shr.u32 	%r65, %r8, 4;
	add.s32 	%r66, %r65, 1;
	and.b32  	%r67, %r66, 3;
	shl.b32 	%r68, %r5, 9;
	shl.b32 	%r69, %r2, 2;
	add.s32 	%r70, %r68, %r69;
	mov.u32 	%r71, _ZZ18cal_distance_sharePfS_S_iiiE20cluster_center_share;
	add.s32 	%r110, %r71, %r70;
	mov.u32 	%r72, _ZZ18cal_distance_sharePfS_S_iiiE14obj_data_share;
	add.s32 	%r109, %r72, %r70;
	add.s32 	%r108, %r2, %r7;
	neg.s32 	%r107, %r67;
	shl.b32 	%r73, %r66, 4;
	and.b32  	%r74, %r73, 48;
	add.s32 	%r111, %r2, %r74;
$L__BB4_4:
	.pragma "nounroll";
	cvt.s64.s32 	%rd8, %r108;
	add.s64 	%rd9, %rd4, %rd8;
	shl.b64 	%rd10, %rd9, 2;
	add.s64 	%rd11, %rd1, %rd10;
	add.s64 	%rd12, %rd3, %rd8;
	shl.b64 	%rd13, %rd12, 2;
	add.s64 	%rd14, %rd2, %rd13;
	ld.global.f32 	%f13, [%rd14];
	st.shared.f32 	[%r109], %f13;
	ld.global.f32 	%f14, [%rd11];
	st.shared.f32 	[%r110], %f14;
	add.s32 	%r110, %r110, 64;
	add.s32 	%r109, %r109, 64;
	add.s32 	%r108, %r108, 16;
	add.s32 	%r107, %r107, 1;
	setp.ne.s32 	%p4, %r107, 0;
	@%p4 bra 	$L__BB4_4;
$L__BB4_5:
	setp.lt.u32 	%p5, %r8, 48;
	@%p5 bra 	$L__BB4_8;
	add.s32 	%r115, %r111, 32;
	add.s32 	%r114, %r111, %r7;
	shl.b32 	%r75, %r5, 9;
	shl.b32 	%r76, %r111, 2;
	add.s32 	%r77, %r75, %r76;
	add.s32 	%r78, %r77, 128;
	mov.u32 	%r79, _ZZ18cal_distance_sharePfS_S_iiiE20cluster_center_share;
	add.s32 	%r113, %r79, %r78;
	mov.u32 	%r80, _ZZ18cal_distance_sharePfS_S_iiiE14obj_data_share;
	add.s32 	%r112, %r80, %r78;
$L__BB4_7:
	cvt.s64.s32 	%rd15, %r114;
	add.s64 	%rd16, %rd15, %rd3;
	shl.b64 	%rd17, %rd16, 2;
	add.s64 	%rd18, %rd2, %rd17;
	ld.global.f32 	%f15, [%rd18];
	st.shared.f32 	[%r112+-128], %f15;
	add.s64 	%rd19, %rd15, %rd4;
	shl.b64 	%rd20, %rd19, 2;
	add.s64 	%rd21, %rd1, %rd20;
	ld.global.f32 	%f16, [%rd21];
	st.shared.f32 	[%r113+-128], %f16;
	add.s32 	%r81, %r114, 16;
	cvt.s64.s32 	%rd22, %r81;
	add.s64 	%rd23, %rd22, %rd3;
	shl.b64 	%rd24, %rd23, 2;
	add.s64 	%rd25, %rd2, %rd24;
	ld.global.f32 	%f17, [%rd25];
	st.shared.f32 	[%r112+-64], %f17;
	add.s64 	%rd26, %rd22, %rd4;
	shl.b64 	%rd27, %rd26, 2;
	add.s64 	%rd28, %rd1, %rd27;
	ld.global.f32 	%f18, [%rd28];
	st.shared.f32 	[%r113+-64], %f18;
	add.s32 	%r82, %r114, 32;
	cvt.s64.s32 	%rd29, %r82;
	add.s64 	%rd30, %rd29, %rd3;
	shl.b64 	%rd31, %rd30, 2;
	add.s64 	%rd32, %rd2, %rd31;
	ld.global.f32 	%f19, [%rd32];
	st.shared.f32 	[%r112], %f19;
	add.s64 	%rd33, %rd29, %rd4;
	shl.b64 	%rd34, %rd33, 2;
	add.s64 	%rd35, %rd1, %rd34;
	ld.global.f32 	%f20, [%rd35];
	st.shared.f32 	[%r113], %f20;
	add.s32 	%r83, %r114, 48;
	cvt.s64.s32 	%rd36, %r83;
	add.s64 	%rd37, %rd36, %rd3;
	shl.b64 	%rd38, %rd37, 2;
	add.s64 	%rd39, %rd2, %rd38;
	ld.global.f32 	%f21, [%rd39];
	st.shared.f32 	[%r112+64], %f21;
	add.s64 	%rd40, %rd36, %rd4;
	shl.b64 	%rd41, %rd40, 2;
	add.s64 	%rd42, %rd1, %rd41;
	ld.global.f32 	%f22, [%rd42];
	st.shared.f32 	[%r113+64], %f22;
	add.s32 	%r31, %r115, 64;
	add.s32 	%r84, %r115, 32;
	add.s32 	%r114, %r114, 64;
	add.s32 	%r113, %r113, 256;
	add.s32 	%r112, %r112, 256;
	setp.lt.s32 	%p6, %r84, %r56;
	mov.u32 	%r115, %r31;
	@%p6 bra 	$L__BB4_7;
$L__BB4_8:
	bar.sync 	0;
$L__BB4_9:
	setp.ge.s32 	%p7, %r6, %r54;
	setp.ge.s32 	%p8, %r3, %r55;
	or.pred  	%p9, %p7, %p8;
	@%p9 bra 	$L__BB4_23;
	setp.lt.s32 	%p10, %r56, 1;
	mov.f32 	%f92, 0f00000000;
	@%p10 bra 	$L__BB4_22;
	and.b32  	%r35, %r56, 7;
	setp.lt.u32 	%p11, %r56, 8;
	mov.f32 	%f92, 0f00000000;
	mov.b32 	%r120, 0;
	@%p11 bra 	$L__BB4_14;
	and.b32  	%r120, %r56, 2147483640;
	neg.s32 	%r118, %r120;
	shl.b32 	%r86, %r5, 9;
	mov.u32 	%r87, _ZZ18cal_distance_sharePfS_S_iiiE14obj_data_share;
	add.s32 	%r88, %r86, %r87;
	add.s32 	%r117, %r88, 16;
	shl.b32 	%r89, %r2, 9;
	mov.u32 	%r90, _ZZ18cal_distance_sharePfS_S_iiiE20cluster_center_share;
	add.s32 	%r91, %r89, %r90;
	add.s32 	%r116, %r91, 16;
	mov.f32 	%f92, 0f00000000;
$L__BB4_13:
	.pragma "nounroll";
	ld.shared.f32 	%f27, [%r117+-16];
	ld.shared.f32 	%f28, [%r116+-16];
	sub.f32 	%f29, %f27, %f28;
	fma.rn.f32 	%f30, %f29, %f29, %f92;
	ld.shared.f32 	%f31, [%r117+-12];
	ld.shared.f32 	%f32, [%r116+-12];
	sub.f32 	%f33, %f31, %f32;
	fma.rn.f32 	%f34, %f33, %f33, %f30;
	ld.shared.f32 	%f35, [%r117+-8];
	ld.shared.f32 	%f36, [%r116+-8];
	sub.f32 	%f37, %f35, %f36;
	fma.rn.f32 	%f38, %f37, %f37, %f34;
	ld.shared.f32 	%f39, [%r117+-4];
	ld.shared.f32 	%f40, [%r116+-4];
	sub.f32 	%f41, %f39, %f40;
	fma.rn.f32 	%f42, %f41, %f41, %f38;
	ld.shared.f32 	%f43, [%r117];
	ld.shared.f32 	%f44, [%r116];
	sub.f32 	%f45, %f43, %f44;
	fma.rn.f32 	%f46, %f45, %f45, %f42;
	ld.shared.f32 	%f47, [%r117+4];
	ld.shared.f32 	%f48, [%r116+4];
	sub.f32 	%f49, %f47, %f48;
	fma.rn.f32 	%f50, %f49, %f49, %f46;
	ld.shared.f32 	%f51, [%r117+8];
	ld.shared.f32 	%f52, [%r116+8];
	sub.f32 	%f53, %f51, %f52;
	fma.rn.f32 	%f54, %f53, %f53, %f50;
	ld.shared.f32 	%f55, [%r117+12];
	ld.shared.f32 	%f56, [%r116+12];
	sub.f32 	%f57, %f55, %f56;
	fma.rn.f32 	%f92, %f57, %f57, %f54;
	add.s32 	%r118, %r118, 8;
	add.s32 	%r117, %r117, 32;
	add.s32 	%r116, %r116, 32;
	setp.ne.s32 	%p12, %r118, 0;
	@%p12 bra 	$L__BB4_13;
$L__BB4_14:
	setp.eq.s32 	%p13, %r35, 0;
	@%p13 bra 	$L__BB4_22;
	shl.b32 	%r92, %r2, 9;
	mov.u32 	%r93, _ZZ18cal_distance_sharePfS_S_iiiE20cluster_center_share;
	add.s32 	%r47, %r93, %r92;
	shl.b32 	%r94, %r5, 9;
	mov.u32 	%r95, _ZZ18cal_distance_sharePfS_S_iiiE14obj_data_share;
	add.s32 	%r48, %r95, %r94;
	and.b32  	%r49, %r56, 3;
	setp.lt.u32 	%p14, %r35, 4;
	@%p14 bra 	$L__BB4_17;
	shl.b32 	%r96, %r120, 2;
	add.s32 	%r97, %r48, %r96;
	ld.shared.f32 	%f59, [%r97];
	add.s32 	%r98, %r47, %r96;
	ld.shared.f32 	%f60, [%r98];
	sub.f32 	%f61, %f59, %f60;
	fma.rn.f32 	%f62, %f61, %f61, %f92;
	ld.shared.f32 	%f63, [%r97+4];
	ld.shared.f32 	%f64, [%r98+4];
	sub.f32 	%f65, %f63, %f64;
	fma.rn.f32 	%f66, %f65, %f65, %f62;
	ld.shared.f32 	%f67, [%r97+8];
	ld.shared.f32 	%f68, [%r98+8];
	sub.f32 	%f69, %f67, %f68;
	fma.rn.f32 	%f70, %f69, %f69, %f66;
	ld.shared.f32 	%f71, [%r97+12];
	ld.shared.f32 	%f72, [%r98+12];
	sub.f32 	%f73, %f71, %f72;
	fma.rn.f32 	%f92, %f73, %f73, %f70;
	add.s32 	%r120, %r120, 4;
$L__BB4_17:
	setp.eq.s32 	%p15, %r49, 0;
	@%p15 bra 	$L__BB4_22;
	setp.eq.s32 	%p16, %r49, 1;
	@%p16 bra 	$L__BB4_20;
	shl.b32 	%r99, %r120, 2;
	add.s32 	%r100, %r48, %r99;
	ld.shared.f32 	%f75, [%r100];
	add.s32 	%r101, %r47, %r99;
	ld.shared.f32 	%f76, [%r101];
	sub.f32 	%f77, %f75, %f76;
	fma.rn.f32 	%f78, %f77, %f77, %f92;
	ld.shared.f32 	%f79, [%r100+4];
	ld.shared.f32 	%f80, [%r101+4];
	sub.f32 	%f81, %f79, %f80;
	fma.rn.f32 	%f92, %f81, %f81, %f78;
	add.s32 	%r120, %r120, 2;
$L__BB4_20:
	and.b32  	%r102, %r56, 1;
	setp.eq.b32 	%p17, %r102, 1;
	not.pred 	%p18, %p17;
	@%p18 bra 	$L__BB4_22;
	shl.b32 	%r103, %r120, 2;
	add.s32 	%r104, %r48, %r103;
	ld.shared.f32 	%f82, [%r104];
	add.s32 	%r105, %r47, %r103;
	ld.shared.f32 	%f83, [%r105];
	sub.f32 	%f84, %f82, %f83;
	fma.rn.f32 	%f92, %f84, %f84, %f92;
$L__BB4_22:
	mad.lo.s32 	%r106, %r55, %r6, %r3;
	cvta.to.global.u64 	%rd43, %rd5;
	mul.wide.s32 	%rd44, %r106, 4;
	add.s64 	%rd45, %rd43, %rd44;
	st.global.f32 	[%rd45], %f92;
$L__BB4_23:
	ret;

}
	// .globl	_Z20update_cluster_indexPfPiii
.visible .entry _Z20update_cluster_indexPfPiii(
	.param .u64 .ptr .align 1 _Z20update_cluster_indexPfPiii_param_0,
	.param .u64 .ptr .align 1 _Z20update_cluster_indexPfPiii_param_1,
	.param .u32 _Z20update_cluster_indexPfPiii_param_2,
	.param .u32 _Z20update_cluster_indexPfPiii_param_3
)
{
	.reg .pred 	%p<40>;
	.reg .b32 	%r<112>;
	.reg .b32 	%f<70>;
	.reg .b64 	%rd<26>;

	ld.param.u64 	%rd9, [_Z20update_cluster_indexPfPiii_param_0];
	ld.param.u64 	%rd10, [_Z20update_cluster_indexPfPiii_param_1];
	ld.param.u32 	%r35, [_Z20update_cluster_indexPfPiii_param_2];
	ld.param.u32 	%r34, [_Z20update_cluster_indexPfPiii_param_3];
	mov.u32 	%r36, %tid.x;
	mov.u32 	%r37, %ctaid.x;
	mov.u32 	%r38, %ntid.x;
	mad.lo.s32 	%r1, %r37, %r38, %r36;
	setp.ge.s32 	%p1, %r1, %r35;
	@%p1 bra 	$L__BB5_16;
	cvta.to.global.u64 	%rd1, %rd9;
	mul.lo.s32 	%r2, %r34, %r1;
	setp.lt.s32 	%p2, %r34, 2;
	mov.b32 	%r111, 0;
	@%p2 bra 	$L__BB5_15;
	mul.wide.s32 	%rd11, %r2, 4;
	add.s64 	%rd2, %rd1, %rd11;
	ld.global.f32 	%f67, [%rd2];
	add.s32 	%r3, %r34, -1;
	add.s32 	%r43, %r34, -2;
	and.b32  	%r4, %r3, 15;
	setp.lt.u32 	%p3, %r43, 15;
	mov.b32 	%r111, 0;
	mov.b32 	%r103, 1;
	@%p3 bra 	$L__BB5_6;
	and.b32  	%r5, %r3, -16;
	add.s64 	%rd13, %rd11, %rd1;
	add.s64 	%rd24, %rd13, 32;
	mov.b32 	%r97, 0;
	mov.u32 	%r111, %r97;
$L__BB5_4:
	.pragma "nounroll";
	add.s32 	%r45, %r97, 1;
	ld.global.f32 	%f11, [%rd24+-28];
	setp.ltu.f32 	%p4, %f67, %f11;
	selp.b32 	%r46, %r111, %r45, %p4;
	selp.f32 	%f12, %f67, %f11, %p4;
	ld.global.f32 	%f13, [%rd24+-24];
	setp.ltu.f32 	%p5, %f12, %f13;
	add.s32 	%r47, %r97, 2;
	selp.b32 	%r48, %r46, %r47, %p5;
	selp.f32 	%f14, %f12, %f13, %p5;
	ld.global.f32 	%f15, [%rd24+-20];
	setp.ltu.f32 	%p6, %f14, %f15;
	add.s32 	%r49, %r97, 3;
	selp.b32 	%r50, %r48, %r49, %p6;
	selp.f32 	%f16, %f14, %f15, %p6;
	ld.global.f32 	%f17, [%rd24+-16];
	setp.ltu.f32 	%p7, %f16, %f17;
	add.s32 	%r51, %r97, 4;
	selp.b32 	%r52, %r50, %r51, %p7;
	selp.f32 	%f18, %f16, %f17, %p7;
	ld.global.f32 	%f19, [%rd24+-12];
	setp.ltu.f32 	%p8, %f18, %f19;
	add.s32 	%r53, %r97, 5;
	selp.b32 	%r54, %r52, %r53, %p8;
	selp.f32 	%f20, %f18, %f19, %p8;
	ld.global.f32 	%f21, [%rd24+-8];
	setp.ltu.f32 	%p9, %f20, %f21;
	add.s32 	%r55, %r97, 6;
	selp.b32 	%r56, %r54, %r55, %p9;
	selp.f32 	%f22, %f20, %f21, %p9;
	ld.global.f32 	%f23, [%rd24+-4];
	setp.ltu.f32 	%p10, %f22, %f23;
	add.s32 	%r57, %r97, 7;
	selp.b32 	%r58, %r56, %r57, %p10;
	selp.f32 	%f24, %f22, %f23, %p10;
	ld.global.f32 	%f25, [%rd24];
	setp.ltu.f32 	%p11, %f24, %f25;
	add.s32 	%r59, %r97, 8;
	selp.b32 	%r60, %r58, %r59, %p11;
	selp.f32 	%f26, %f24, %f25, %p11;
	ld.global.f32 	%f27, [%rd24+4];
	setp.ltu.f32 	%p12, %f26, %f27;
	add.s32 	%r61, %r97, 9;
	selp.b32 	%r62, %r60, %r61, %p12;
	selp.f32 	%f28, %f26, %f27, %p12;
	ld.global.f32 	%f29, [%rd24+8];
	setp.ltu.f32 	%p13, %f28, %f29;
	add.s32 	%r63, %r97, 10;
	selp.b32 	%r64, %r62, %r63, %p13;
	selp.f32 	%f30, %f28, %f29, %p13;
	ld.global.f32 	%f31, [%rd24+12];
	setp.ltu.f32 	%p14, %f30, %f31;
	add.s32 	%r65, %r97, 11;
	selp.b32 	%r66, %r64, %r65, %p14;
	selp.f32 	%f32, %f30, %f31, %p14;
	ld.global.f32 	%f33, [%rd24+16];
	setp.ltu.f32 	%p15, %f32, %f33;
	add.s32 	%r67, %r97, 12;
	selp.b32 	%r68, %r66, %r67, %p15;
	selp.f32 	%f34, %f32, %f33, %p15;
	ld.global.f32 	%f35, [%rd24+20];
	setp.ltu.f32 	%p16, %f34, %f35;
	add.s32 	%r69, %r97, 13;
	selp.b32 	%r70, %r68, %r69, %p16;
	selp.f32 	%f36, %f34, %f35, %p16;
	ld.global.f32 	%f37, [%rd24+24];
	setp.ltu.f32 	%p17, %f36, %f37;
	add.s32 	%r71, %r97, 14;
	selp.b32 	%r72, %r70, %r71, %p17;
	selp.f32 	%f38, %f36, %f37, %p17;
	ld.global.f32 	%f39, [%rd24+28];
	setp.ltu.f32 	%p18, %f38, %f39;
	add.s32 	%r73, %r97, 15;
	selp.b32 	%r74, %r72, %r73, %p18;
	selp.f32 	%f40, %f38, %f39, %p18;
	ld.global.f32 	%f41, [%rd24+32];
	setp.ltu.f32 	%p19, %f40, %f41;
	add.s32 	%r97, %r97, 16;
	selp.b32 	%r111, %r74, %r97, %p19;
	selp.f32 	%f67, %f40, %f41, %p19;
	add.s64 	%rd24, %rd24, 64;
	setp.ne.s32 	%p20, %r97, %r5;
	@%p20 bra 	$L__BB5_4;
	add.s32 	%r103, %r97, 1;
$L__BB5_6:
	setp.eq.s32 	%p21, %r4, 0;
	@%p21 bra 	$L__BB5_15;
	and.b32  	%r14, %r3, 7;
	setp.lt.u32 	%p22, %r4, 8;
	@%p22 bra 	$L__BB5_9;
	mul.wide.u32 	%rd14, %r103, 4;
	add.s64 	%rd15, %rd2, %rd14;
	ld.global.f32 	%f42, [%rd15];
	setp.ltu.f32 	%p23, %f67, %f42;
	selp.b32 	%r76, %r111, %r103, %p23;
	selp.f32 	%f43, %f67, %f42, %p23;
	add.s32 	%r77, %r103, 1;
	ld.global.f32 	%f44, [%rd15+4];
	setp.ltu.f32 	%p24, %f43, %f44;
	selp.b32 	%r78, %r76, %r77, %p24;
	selp.f32 	%f45, %f43, %f44, %p24;
	add.s32 	%r79, %r103, 2;
	ld.global.f32 	%f46, [%rd15+8];
	setp.ltu.f32 	%p25, %f45, %f46;
	selp.b32 	%r80, %r78, %r79, %p25;
	selp.f32 	%f47, %f45, %f46, %p25;
	add.s32 	%r81, %r103, 3;
	ld.global.f32 	%f48, [%rd15+12];
	setp.ltu.f32 	%p26, %f47, %f48;
	selp.b32 	%r82, %r80, %r81, %p26;
	selp.f32 	%f49, %f47, %f48, %p26;
	add.s32 	%r83, %r103, 4;
	ld.global.f32 	%f50, [%rd15+16];
	setp.ltu.f32 	%p27, %f49, %f50;
	selp.b32 	%r84, %r82, %r83, %p27;
	selp.f32 	%f51, %f49, %f50, %p27;
	add.s32 	%r85, %r103, 5;
	ld.global.f32 	%f52, [%rd15+20];
	setp.ltu.f32 	%p28, %f51, %f52;
	selp.b32 	%r86, %r84, %r85, %p28;
	selp.f32 	%f53, %f51, %f52, %p28;
	add.s32 	%r87, %r103, 6;
	ld.global.f32 	%f54, [%rd15+24];
	setp.ltu.f32 	%p29, %f53, %f54;
	selp.b32 	%r88, %r86, %r87, %p29;
	selp.f32 	%f55, %f53, %f54, %p29;
	add.s32 	%r89, %r103, 7;
	ld.global.f32 	%f56, [%rd15+28];
	setp.ltu.f32 	%p30, %f55, %f56;
	selp.b32 	%r111, %r88, %r89, %p30;
	selp.f32 	%f67, %f55, %f56, %p30;
	add.s32 	%r103, %r103, 8;
$L__BB5_9:
	setp.eq.s32 	%p31, %r14, 0;
	@%p31 bra 	$L__BB5_15;
	and.b32  	%r20, %r3, 3;
	setp.lt.u32 	%p32, %r14, 4;
	@%p32 bra 	$L__BB5_12;
	mul.wide.u32 	%rd16, %r103, 4;
	add.s64 	%rd17, %rd2, %rd16;
	ld.global.f32 	%f57, [%rd17];
	setp.ltu.f32 	%p33, %f67, %f57;
	selp.b32 	%r91, %r111, %r103, %p33;
	selp.f32 	%f58, %f67, %f57, %p33;
	add.s32 	%r92, %r103, 1;
	ld.global.f32 	%f59, [%rd17+4];
	setp.ltu.f32 	%p34, %f58, %f59;
	selp.b32 	%r93, %r91, %r92, %p34;
	selp.f32 	%f60, %f58, %f59, %p34;
	add.s32 	%r94, %r103, 2;
	ld.global.f32 	%f61, [%rd17+8];
	setp.ltu.f32 	%p35, %f60, %f61;
	selp.b32 	%r95, %r93, %r94, %p35;
	selp.f32 	%f62, %f60, %f61, %p35;
	add.s32 	%r96, %r103, 3;
	ld.global.f32 	%f63, [%rd17+12];
	setp.ltu.f32 	%p36, %f62, %f63;
	selp.b32 	%r111, %r95, %r96, %p36;
	selp.f32 	%f67, %f62, %f63, %p36;
	add.s32 	%r103, %r103, 4;
$L__BB5_12:
	setp.eq.s32 	%p37, %r20, 0;
	@%p37 bra 	$L__BB5_15;
	mul.wide.u32 	%rd19, %r103, 4;
	add.s64 	%rd20, %rd11, %rd19;
	add.s64 	%rd25, %rd1, %rd20;
	neg.s32 	%r108, %r20;
$L__BB5_14:
	.pragma "nounroll";
	ld.global.f32 	%f64, [%rd25];
	setp.ltu.f32 	%p38, %f67, %f64;
	selp.b32 	%r111, %r111, %r103, %p38;
	selp.f32 	%f67, %f67, %f64, %p38;
	add.s32 	%r103, %r103, 1;
	add.s64 	%rd25, %rd25, 4;
	add.s32 	%r108, %r108, 1;
	setp.ne.s32 	%p39, %r108, 0;
	@%p39 bra 	$L__BB5_14;
$L__BB5_15:
	cvta.to.global.u64 	%rd21, %rd10;
	mul.wide.s32 	%rd22, %r1, 4;
	add.s64 	%rd23, %rd21, %rd22;
	st.global.u32 	[%rd23], %r111;
$L__BB5_16:
	ret;

}


// ===== COMPILED SASS (sm_100) =====

	.target	sm_100

	.elftype	@"ET_EXEC"


//--------------------- .note.nv.tkinfo           --------------------------
	.section	.note.nv.tkinfo,"",@"SHT_NOTE"
	.sectionflags	@"SHF_NOTE_NV_TKINFO"
	.tkinfo
        /*0018*/ 	.word	0x00000002
        /*0030*/ 	.string	""
        /*0030*/ 	.string	"ptxas"
        /*0030*/ 	.string	"Cuda compilation tools, release 13.0, V13.0.88"
        /*0030*/ 	.string	"Build cuda_13.0.r13.0/compiler.36424714_0"
        /*0030*/ 	.string	"-arch sm_100 -m 64 "



//--------------------- .note.nv.cuinfo           --------------------------
	.section	.note.nv.cuinfo,"",@"SHT_NOTE"
	.sectionflags	@"SHF_NOTE_NV_CUINFO"
        /*0018*/ 	.short	0x0002
        /*001a*/ 	.short	0x0064
        /*001c*/ 	.short	0x0082
	.zero		2


//--------------------- .nv.info                  --------------------------
	.section	.nv.info,"",@"SHT_CUDA_INFO"
	.align	4


	//----- nvinfo : EIATTR_REGCOUNT
	.align		4
        /*0000*/ 	.byte	0x04, 0x2f
        /*0002*/ 	.short	(.L_1 - .L_0)
	.align		4
.L_0:
        /*0004*/ 	.word	index@(_Z16cal_center_totalPfPiS_ii)
        /*0008*/ 	.word	0x0000000c


	//----- nvinfo : EIATTR_FRAME_SIZE
	.align		4
.L_1:
        /*000c*/ 	.byte	0x04, 0x11
        /*000e*/ 	.short	(.L_3 - .L_2)
	.align		4
.L_2:
        /*0010*/ 	.word	index@(_Z16cal_center_totalPfPiS_ii)
        /*0014*/ 	.word	0x00000000


	//----- nvinfo : EIATTR_REGCOUNT
	.align		4
.L_3:
        /*0018*/ 	.byte	0x04, 0x2f
        /*001a*/ 	.short	(.L_5 - .L_4)
	.align		4
.L_4:
        /*001c*/ 	.word	index@(_Z17count_cluster_numPiS_ii)
        /*0020*/ 	.word	0x0000000a


	//----- nvinfo : EIATTR_FRAME_SIZE
	.align		4
.L_5:
        /*0024*/ 	.byte	0x04, 0x11
        /*0026*/ 	.short	(.L_7 - .L_6)
	.align		4
.L_6:
        /*0028*/ 	.word	index@(_Z17count_cluster_numPiS_ii)
        /*002c*/ 	.word	0x00000000


	//----- nvinfo : EIATTR_REGCOUNT
	.align		4
.L_7:
        /*0030*/ 	.byte	0x04, 0x2f
        /*0032*/ 	.short	(.L_9 - .L_8)
	.align		4
.L_8:
        /*0034*/ 	.word	index@(_Z15cal_center_meanPfPiii)
        /*0038*/ 	.word	0x00000010


	//----- nvinfo : EIATTR_FRAME_SIZE
	.align		4
.L_9:
        /*003c*/ 	.byte	0x04, 0x11
        /*003e*/ 	.short	(.L_11 - .L_10)
	.align		4
.L_10:
        /*0040*/ 	.word	index@($__internal_0_$__cuda_sm3x_div_rn_noftz_f32_slowpath)
        /*0044*/ 	.word	0x00000000


	//----- nvinfo : EIATTR_FRAME_SIZE
	.align		4
.L_11:
        /*0048*/ 	.byte	0x04, 0x11
        /*004a*/ 	.short	(.L_13 - .L_12)
	.align		4
.L_12:
        /*004c*/ 	.word	index@(_Z15cal_center_meanPfPiii)
        /*0050*/ 	.word	0x00000000


	//----- nvinfo : EIATTR_REGCOUNT
	.align		4
.L_13:
        /*0054*/ 	.byte	0x04, 0x2f
        /*0056*/ 	.short	(.L_15 - .L_14)
	.align		4
.L_14:
        /*0058*/ 	.word	index@(_Z12cal_distancePfS_S_iii)
        /*005c*/ 	.word	0x0000001d


	//----- nvinfo : EIATTR_FRAME_SIZE
	.align		4
.L_15:
        /*0060*/ 	.byte	0x04, 0x11
        /*0062*/ 	.short	(.L_17 - .L_16)
	.align		4
.L_16:
        /*0064*/ 	.word	index@(_Z12cal_distancePfS_S_iii)
        /*0068*/ 	.word	0x00000000


	//----- nvinfo : EIATTR_REGCOUNT
	.align		4
.L_17:
        /*006c*/ 	.byte	0x04, 0x2f
        /*006e*/ 	.short	(.L_19 - .L_18)
	.align		4
.L_18:
        /*0070*/ 	.word	index@(_Z18cal_distance_sharePfS_S_iii)
        /*0074*/ 	.word	0x00000020


	//----- nvinfo : EIATTR_FRAME_SIZE
	.align		4
.L_19:
        /*0078*/ 	.byte	0x04, 0x11
        /*007a*/ 	.short	(.L_21 - .L_20)
	.align		4
.L_20:
        /*007c*/ 	.word	index@(_Z18cal_distance_sharePfS_S_iii)
        /*0080*/ 	.word	0x00000000


	//----- nvinfo : EIATTR_REGCOUNT
	.align		4
.L_21:
        /*0084*/ 	.byte	0x04, 0x2f
        /*0086*/ 	.short	(.L_23 - .L_22)
	.align		4
.L_22:
        /*0088*/ 	.word	index@(_Z20update_cluster_indexPfPiii)
        /*008c*/ 	.word	0x0000001f


	//----- nvinfo : EIATTR_FRAME_SIZE
	.align		4
.L_23:
        /*0090*/ 	.byte	0x04, 0x11
        /*0092*/ 	.short	(.L_25 - .L_24)
	.align		4
.L_24:
        /*0094*/ 	.word	index@(_Z20update_cluster_indexPfPiii)
        /*0098*/ 	.word	0x00000000


	//----- nvinfo : EIATTR_MIN_STACK_SIZE
	.align		4
.L_25:
        /*009c*/ 	.byte	0x04, 0x12
        /*009e*/ 	.short	(.L_27 - .L_26)
	.align		4
.L_26:
        /*00a0*/ 	.word	index@(_Z20update_cluster_indexPfPiii)
        /*00a4*/ 	.word	0x00000000


	//----- nvinfo : EIATTR_MIN_STACK_SIZE
	.align		4
.L_27:
        /*00a8*/ 	.byte	0x04, 0x12
        /*00aa*/ 	.short	(.L_29 - .L_28)
	.align		4
.L_28:
        /*00ac*/ 	.word	index@(_Z18cal_distance_sharePfS_S_iii)
        /*00b0*/ 	.word	0x00000000


	//----- nvinfo : EIATTR_MIN_STACK_SIZE
	.align		4
.L_29:
        /*00b4*/ 	.byte	0x04, 0x12
        /*00b6*/ 	.short	(.L_31 - .L_30)
	.align		4
.L_30:
        /*00b8*/ 	.word	index@(_Z12cal_distancePfS_S_iii)
        /*00bc*/ 	.word	0x00000000


	//----- nvinfo : EIATTR_MIN_STACK_SIZE
	.align		4
.L_31:
        /*00c0*/ 	.byte	0x04, 0x12
        /*00c2*/ 	.short	(.L_33 - .L_32)
	.align		4
.L_32:
        /*00c4*/ 	.word	index@(_Z15cal_center_meanPfPiii)
        /*00c8*/ 	.word	0x00000000


	//----- nvinfo : EIATTR_MIN_STACK_SIZE
	.align		4
.L_33:
        /*00cc*/ 	.byte	0x04, 0x12
        /*00ce*/ 	.short	(.L_35 - .L_34)
	.align		4
.L_34:
        /*00d0*/ 	.word	index@(_Z17count_cluster_numPiS_ii)
        /*00d4*/ 	.word	0x00000000


	//----- nvinfo : EIATTR_MIN_STACK_SIZE
	.align		4
.L_35:
        /*00d8*/ 	.byte	0x04, 0x12
        /*00da*/ 	.short	(.L_37 - .L_36)
	.align		4
.L_36:
        /*00dc*/ 	.word	index@(_Z16cal_center_totalPfPiS_ii)
        /*00e0*/ 	.word	0x00000000
.L_37:


//--------------------- .nv.compat                --------------------------
	.section	.nv.compat,"",@"SHT_CUDA_COMPAT_INFO"
	.align	4
        /*0000*/ 	.byte	0x02, 0x09, 0x00, 0x00, 0x02, 0x02, 0x01, 0x00, 0x02, 0x05, 0x05, 0x00, 0x03, 0x07, 0x01, 0x01
        /*0010*/ 	.byte	0x02, 0x03, 0x00, 0x00, 0x02, 0x06, 0x01, 0x00, 0x04, 0x0b, 0x08, 0x00, 0x01, 0x00, 0x00, 0x00
        /*0020*/ 	.byte	0x00, 0x00, 0x00, 0x00


//--------------------- .nv.info._Z20update_cluster_indexPfPiii --------------------------
	.section	.nv.info._Z20update_cluster_indexPfPiii,"",@"SHT_CUDA_INFO"
	.sectionflags	@""
	.align	4


	//----- nvinfo : EIATTR_CUDA_API_VERSION
	.align		4
        /*0000*/ 	.byte	0x04, 0x37
        /*0002*/ 	.short	(.L_39 - .L_38)
.L_38:
        /*0004*/ 	.word	0x00000082


	//----- nvinfo : EIATTR_KPARAM_INFO
	.align		4
.L_39:
        /*0008*/ 	.byte	0x04, 0x17
        /*000a*/ 	.short	(.L_41 - .L_40)
.L_40:
        /*000c*/ 	.word	0x00000000
        /*0010*/ 	.short	0x0003
        /*0012*/ 	.short	0x0014
        /*0014*/ 	.byte	0x00, 0xf0, 0x11, 0x00


	//----- nvinfo : EIATTR_KPARAM_INFO
	.align		4
.L_41:
        /*0018*/ 	.byte	0x04, 0x17
        /*001a*/ 	.short	(.L_43 - .L_42)
.L_42:
        /*001c*/ 	.word	0x00000000
        /*0020*/ 	.short	0x0002
        /*0022*/ 	.short	0x0010
        /*0024*/ 	.byte	0x00, 0xf0, 0x11, 0x00


	//----- nvinfo : EIATTR_KPARAM_INFO
	.align		4
.L_43:
        /*0028*/ 	.byte	0x04, 0x17
        /*002a*/ 	.short	(.L_45 - .L_44)
.L_44:
        /*002c*/ 	.word	0x00000000
        /*0030*/ 	.short	0x0001
        /*0032*/ 	.short	0x0008
        /*0034*/ 	.byte	0x00, 0xf5, 0x21, 0x00


	//----- nvinfo : EIATTR_KPARAM_INFO
	.align		4
.L_45:
        /*0038*/ 	.byte	0x04, 0x17
        /*003a*/ 	.short	(.L_47 - .L_46)
.L_46:
        /*003c*/ 	.word	0x00000000
        /*0040*/ 	.short	0x0000
        /*0042*/ 	.short	0x0000
        /*0044*/ 	.byte	0x00, 0xf5, 0x21, 0x00


	//----- nvinfo : EIATTR_SPARSE_MMA_MASK
	.align		4
.L_47:
        /*0048*/ 	.byte	0x03, 0x50
        /*004a*/ 	.short	0x0000


	//----- nvinfo : EIATTR_MAXREG_COUNT
	.align		4
        /*004c*/ 	.byte	0x03, 0x1b
        /*004e*/ 	.short	0x00ff


	//----- nvinfo : EIATTR_MERCURY_ISA_VERSION
	.align		4
        /*0050*/ 	.byte	0x03, 0x5f
        /*0052*/ 	.short	0x0101


	//----- nvinfo : EIATTR_VRC_CTA_INIT_COUNT
	.align		4
        /*0054*/ 	.byte	0x02, 0x4a
	.zero		1
	.zero		1


	//----- nvinfo : EIATTR_EXIT_INSTR_OFFSETS
	.align		4
        /*0058*/ 	.byte	0x04, 0x1c
        /*005a*/ 	.short	(.L_49 - .L_48)


	//   ....[0]....
.L_48:
        /*005c*/ 	.word	0x00000070


	//   ....[1]....
        /*0060*/ 	.word	0x00000b80


	//----- nvinfo : EIATTR_CBANK_PARAM_SIZE
	.align		4
.L_49:
        /*0064*/ 	.byte	0x03, 0x19
        /*0066*/ 	.short	0x0018


	//----- nvinfo : EIATTR_PARAM_CBANK
	.align		4
        /*0068*/ 	.byte	0x04, 0x0a
        /*006a*/ 	.short	(.L_51 - .L_50)
	.align		4
.L_50:
        /*006c*/ 	.word	index@(.nv.constant0._Z20update_cluster_indexPfPiii)
        /*0070*/ 	.short	0x0380
        /*0072*/ 	.short	0x0018


	//----- nvinfo : EIATTR_SW_WAR
	.align		4
.L_51:
        /*0074*/ 	.byte	0x04, 0x36
        /*0076*/ 	.short	(.L_53 - .L_52)
.L_52:
        /*0078*/ 	.word	0x00000008
.L_53:


//--------------------- .nv.info._Z18cal_distance_sharePfS_S_iii --------------------------
	.section	.nv.info._Z18cal_distance_sharePfS_S_iii,"",@"SHT_CUDA_INFO"
	.sectionflags	@""
	.align	4


	//----- nvinfo : EIATTR_CUDA_API_VERSION
	.align		4
        /*0000*/ 	.byte	0x04, 0x37
        /*0002*/ 	.short	(.L_55 - .L_54)
.L_54:
        /*0004*/ 	.word	0x00000082


	//----- nvinfo : EIATTR_KPARAM_INFO
	.align		4
.L_55:
        /*0008*/ 	.byte	0x04, 0x17
        /*000a*/ 	.short	(.L_57 - .L_56)
.L_56:
        /*000c*/ 	.word	0x00000000
        /*0010*/ 	.short	0x0005
        /*0012*/ 	.short	0x0020
        /*0014*/ 	.byte	0x00, 0xf0, 0x11, 0x00


	//----- nvinfo : EIATTR_KPARAM_INFO
	.align		4
.L_57:
        /*0018*/ 	.byte	0x04, 0x17
        /*001a*/ 	.short	(.L_59 - .L_58)
.L_58:
        /*001c*/ 	.word	0x00000000
        /*0020*/ 	.short	0x0004
        /*0022*/ 	.short	0x001c
        /*0024*/ 	.byte	0x00, 0xf0, 0x11, 0x00


	//----- nvinfo : EIATTR_KPARAM_INFO
	.align		4
.L_59:
        /*0028*/ 	.byte	0x04, 0x17
        /*002a*/ 	.short	(.L_61 - .L_60)
.L_60:
        /*002c*/ 	.word	0x00000000
        /*0030*/ 	.short	0x0003
        /*0032*/ 	.short	0x0018
        /*0034*/ 	.byte	0x00, 0xf0, 0x11, 0x00


	//----- nvinfo : EIATTR_KPARAM_INFO
	.align		4
.L_61:
        /*0038*/ 	.byte	0x04, 0x17
        /*003a*/ 	.short	(.L_63 - .L_62)
.L_62:
        /*003c*/ 	.word	0x00000000
        /*0040*/ 	.short	0x0002
        /*0042*/ 	.short	0x0010
        /*0044*/ 	.byte	0x00, 0xf5, 0x21, 0x00


	//----- nvinfo : EIATTR_KPARAM_INFO
	.align		4
.L_63:
        /*0048*/ 	.byte	0x04, 0x17
        /*004a*/ 	.short	(.L_65 - .L_64)
.L_64:
        /*004c*/ 	.word	0x00000000
        /*0050*/ 	.short	0x0001
        /*0052*/ 	.short	0x0008
        /*0054*/ 	.byte	0x00, 0xf5, 0x21, 0x00


	//----- nvinfo : EIATTR_KPARAM_INFO
	.align		4
.L_65:
        /*0058*/ 	.byte	0x04, 0x17
        /*005a*/ 	.short	(.L_67 - .L_66)
.L_66:
        /*005c*/ 	.word	0x00000000
        /*0060*/ 	.short	0x0000
        /*0062*/ 	.short	0x0000
        /*0064*/ 	.byte	0x00, 0xf5, 0x21, 0x00


	//----- nvinfo : EIATTR_SPARSE_MMA_MASK
	.align		4
.L_67:
        /*0068*/ 	.byte	0x03, 0x50
        /*006a*/ 	.short	0x0000


	//----- nvinfo : EIATTR_MAXREG_COUNT
	.align		4
        /*006c*/ 	.byte	0x03, 0x1b
        /*006e*/ 	.short	0x00ff


	//----- nvinfo : EIATTR_NUM_BARRIERS
	.align		4
        /*0070*/ 	.byte	0x02, 0x4c
        /*0072*/ 	.byte	0x01
	.zero		1


	//----- nvinfo : EIATTR_MERCURY_ISA_VERSION
	.align		4
        /*0074*/ 	.byte	0x03, 0x5f
        /*0076*/ 	.short	0x0101


	//----- nvinfo : EIATTR_VRC_CTA_INIT_COUNT
	.align		4
        /*0078*/ 	.byte	0x02, 0x4a
	.zero		1
	.zero		1


	//----- nvinfo : EIATTR_EXIT_INSTR_OFFSETS
	.align		4
        /*007c*/ 	.byte	0x04, 0x1c
        /*007e*/ 	.short	(.L_69 - .L_68)


	//   ....[0]....
.L_68:
        /*0080*/ 	.word	0x00000910


	//   ....[1]....
        /*0084*/ 	.word	0x00000f60


	//----- nvinfo : EIATTR_CRS_STACK_SIZE
	.align		4
.L_69:
        /*0088*/ 	.byte	0x04, 0x1e
        /*008a*/ 	.short	(.L_71 - .L_70)
.L_70:
        /*008c*/ 	.word	0x00000000


	//----- nvinfo : EIATTR_CBANK_PARAM_SIZE
	.align		4
.L_71:
        /*0090*/ 	.byte	0x03, 0x19
        /*0092*/ 	.short	0x0024


	//----- nvinfo : EIATTR_PARAM_CBANK
	.align		4
        /*0094*/ 	.byte	0x04, 0x0a
        /*0096*/ 	.short	(.L_73 - .L_72)
	.align		4
.L_72:
        /*0098*/ 	.word	index@(.nv.constant0._Z18cal_distance_sharePfS_S_iii)
        /*009c*/ 	.short	0x0380
        /*009e*/ 	.short	0x0024


	//----- nvinfo : EIATTR_SW_WAR
	.align		4
.L_73:
        /*00a0*/ 	.byte	0x04, 0x36
        /*00a2*/ 	.short	(.L_75 - .L_74)
.L_74:
        /*00a4*/ 	.word	0x00000008
.L_75:


//--------------------- .nv.info._Z12cal_distancePfS_S_iii --------------------------
	.section	.nv.info._Z12cal_distancePfS_S_iii,"",@"SHT_CUDA_INFO"
	.sectionflags	@""
	.align	4


	//----- nvinfo : EIATTR_CUDA_API_VERSION
	.align		4
        /*0000*/ 	.byte	0x04, 0x37
        /*0002*/ 	.short	(.L_77 - .L_76)
.L_76:
        /*0004*/ 	.word	0x00000082


	//----- nvinfo : EIATTR_KPARAM_INFO
	.align		4
.L_77:
        /*0008*/ 	.byte	0x04, 0x17
        /*000a*/ 	.short	(.L_79 - .L_78)
.L_78:
        /*000c*/ 	.word	0x00000000
        /*0010*/ 	.short	0x0005
        /*0012*/ 	.short	0x0020
        /*0014*/ 	.byte	0x00, 0xf0, 0x11, 0x00


	//----- nvinfo : EIATTR_KPARAM_INFO
	.align		4
.L_79:
        /*0018*/ 	.byte	0x04, 0x17
        /*001a*/ 	.short	(.L_81 - .L_80)
.L_80:
        /*001c*/ 	.word	0x00000000
        /*0020*/ 	.short	0x0004
        /*0022*/ 	.short	0x001c
        /*0024*/ 	.byte	0x00, 0xf0, 0x11, 0x00


	//----- nvinfo : EIATTR_KPARAM_INFO
	.align		4
.L_81:
        /*0028*/ 	.byte	0x04, 0x17
        /*002a*/ 	.short	(.L_83 - .L_82)
.L_82:
        /*002c*/ 	.word	0x00000000
        /*0030*/ 	.short	0x0003
        /*0032*/ 	.short	0x0018
        /*0034*/ 	.byte	0x00, 0xf0, 0x11, 0x00


	//----- nvinfo : EIATTR_KPARAM_INFO
	.align		4
.L_83:
        /*0038*/ 	.byte	0x04, 0x17
        /*003a*/ 	.short	(.L_85 - .L_84)
.L_84:
        /*003c*/ 	.word	0x00000000
        /*0040*/ 	.short	0x0002
        /*0042*/ 	.short	0x0010
        /*0044*/ 	.byte	0x00, 0xf5, 0x21, 0x00


	//----- nvinfo : EIATTR_KPARAM_INFO
	.align		4
.L_85:
        /*0048*/ 	.byte	0x04, 0x17
        /*004a*/ 	.short	(.L_87 - .L_86)
.L_86:
        /*004c*/ 	.word	0x00000000
        /*0050*/ 	.short	0x0001
        /*0052*/ 	.short	0x0008
        /*0054*/ 	.byte	0x00, 0xf5, 0x21, 0x00


	//----- nvinfo : EIATTR_KPARAM_INFO
	.align		4
.L_87:
        /*0058*/ 	.byte	0x04, 0x17
        /*005a*/ 	.short	(.L_89 - .L_88)
.L_88:
        /*005c*/ 	.word	0x00000000
        /*0060*/ 	.short	0x0000
        /*0062*/ 	.short	0x0000
        /*0064*/ 	.byte	0x00, 0xf5, 0x21, 0x00


	//----- nvinfo : EIATTR_SPARSE_MMA_MASK
	.align		4
.L_89:
        /*0068*/ 	.byte	0x03, 0x50
        /*006a*/ 	.short	0x0000


	//----- nvinfo : EIATTR_MAXREG_COUNT
	.align		4
        /*006c*/ 	.byte	0x03, 0x1b
        /*006e*/ 	.short	0x00ff


	//----- nvinfo : EIATTR_MERCURY_ISA_VERSION
	.align		4
        /*0070*/ 	.byte	0x03, 0x5f
        /*0072*/ 	.short	0x0101


	//----- nvinfo : EIATTR_VRC_CTA_INIT_COUNT
	.align		4
        /*0074*/ 	.byte	0x02, 0x4a
	.zero		1
	.zero		1


	//----- nvinfo : EIATTR_EXIT_INSTR_OFFSETS
	.align		4
        /*0078*/ 	.byte	0x04, 0x1c
        /*007a*/ 	.short	(.L_91 - .L_90)


	//   ....[0]....
.L_90:
        /*007c*/ 	.word	0x000000c0


	//   ....[1]....
        /*0080*/ 	.word	0x00000970


	//----- nvinfo : EIATTR_CBANK_PARAM_SIZE
	.align		4
.L_91:
        /*0084*/ 	.byte	0x03, 0x19
        /*0086*/ 	.short	0x0024


	//----- nvinfo : EIATTR_PARAM_CBANK
	.align		4
        /*0088*/ 	.byte	0x04, 0x0a
        /*008a*/ 	.short	(.L_93 - .L_92)
	.align		4
.L_92:
        /*008c*/ 	.word	index@(.nv.constant0._Z12cal_distancePfS_S_iii)
        /*0090*/ 	.short	0x0380
        /*0092*/ 	.short	0x0024


	//----- nvinfo : EIATTR_SW_WAR
	.align		4
.L_93:
        /*0094*/ 	.byte	0x04, 0x36
        /*0096*/ 	.short	(.L_95 - .L_94)
.L_94:
        /*0098*/ 	.word	0x00000008
.L_95:


//--------------------- .nv.info._Z15cal_center_meanPfPiii --------------------------
	.section	.nv.info._Z15cal_center_meanPfPiii,"",@"SHT_CUDA_INFO"
	.sectionflags	@""
	.align	4


	//----- nvinfo : EIATTR_CUDA_API_VERSION
	.align		4
        /*0000*/ 	.byte	0x04, 0x37
        /*0002*/ 	.short	(.L_97 - .L_96)
.L_96:
        /*0004*/ 	.word	0x00000082


	//----- nvinfo : EIATTR_KPARAM_INFO
	.align		4
.L_97:
        /*0008*/ 	.byte	0x04, 0x17
        /*000a*/ 	.short	(.L_99 - .L_98)
.L_98:
        /*000c*/ 	.word	0x00000000
        /*0010*/ 	.short	0x0003
        /*0012*/ 	.short	0x0014
        /*0014*/ 	.byte	0x00, 0xf0, 0x11, 0x00


	//----- nvinfo : EIATTR_KPARAM_INFO
	.align		4
.L_99:
        /*0018*/ 	.byte	0x04, 0x17
        /*001a*/ 	.short	(.L_101 - .L_100)
.L_100:
        /*001c*/ 	.word	0x00000000
        /*0020*/ 	.short	0x0002
        /*0022*/ 	.short	0x0010
        /*0024*/ 	.byte	0x00, 0xf0, 0x11, 0x00


	//----- nvinfo : EIATTR_KPARAM_INFO
	.align		4
.L_101:
        /*0028*/ 	.byte	0x04, 0x17
        /*002a*/ 	.short	(.L_103 - .L_102)
.L_102:
        /*002c*/ 	.word	0x00000000
        /*0030*/ 	.short	0x0001
        /*0032*/ 	.short	0x0008
        /*0034*/ 	.byte	0x00, 0xf5, 0x21, 0x00


	//----- nvinfo : EIATTR_KPARAM_INFO
	.align		4
.L_103:
        /*0038*/ 	.byte	0x04, 0x17
        /*003a*/ 	.short	(.L_105 - .L_104)
.L_104:
        /*003c*/ 	.word	0x00000000
        /*0040*/ 	.short	0x0000
        /*0042*/ 	.short	0x0000
        /*0044*/ 	.byte	0x00, 0xf5, 0x21, 0x00


	//----- nvinfo : EIATTR_SPARSE_MMA_MASK
	.align		4
.L_105:
        /*0048*/ 	.byte	0x03, 0x50
        /*004a*/ 	.short	0x0000


	//----- nvinfo : EIATTR_MAXREG_COUNT
	.align		4
        /*004c*/ 	.byte	0x03, 0x1b
        /*004e*/ 	.short	0x00ff


	//----- nvinfo : EIATTR_MERCURY_ISA_VERSION
	.align		4
        /*0050*/ 	.byte	0x03, 0x5f
        /*0052*/ 	.short	0x0101


	//----- nvinfo : EIATTR_VRC_CTA_INIT_COUNT
	.align		4
        /*0054*/ 	.byte	0x02, 0x4a
	.zero		1
	.zero		1


	//----- nvinfo : EIATTR_EXIT_INSTR_OFFSETS
	.align		4
        /*0058*/ 	.byte	0x04, 0x1c
        /*005a*/ 	.short	(.L_107 - .L_106)


	//   ....[0]....
.L_106:
        /*005c*/ 	.word	0x000000c0


	//   ....[1]....
        /*0060*/ 	.word	0x00000240


	//----- nvinfo : EIATTR_CRS_STACK_SIZE
	.align		4
.L_107:
        /*0064*/ 	.byte	0x04, 0x1e
        /*0066*/ 	.short	(.L_109 - .L_108)
.L_108:
        /*0068*/ 	.word	0x00000000


	//----- nvinfo : EIATTR_CBANK_PARAM_SIZE
	.align		4
.L_109:
        /*006c*/ 	.byte	0x03, 0x19
        /*006e*/ 	.short	0x0018


	//----- nvinfo : EIATTR_PARAM_CBANK
	.align		4
        /*0070*/ 	.byte	0x04, 0x0a
        /*0072*/ 	.short	(.L_111 - .L_110)
	.align		4
.L_110:
        /*0074*/ 	.word	index@(.nv.constant0._Z15cal_center_meanPfPiii)
        /*0078*/ 	.short	0x0380
        /*007a*/ 	.short	0x0018


	//----- nvinfo : EIATTR_SW_WAR
	.align		4
.L_111:
        /*007c*/ 	.byte	0x04, 0x36
        /*007e*/ 	.short	(.L_113 - .L_112)
.L_112:
        /*0080*/ 	.word	0x00000008
.L_113:


//--------------------- .nv.info._Z17count_cluster_numPiS_ii --------------------------
	.section	.nv.info._Z17count_cluster_numPiS_ii,"",@"SHT_CUDA_INFO"
	.sectionflags	@""
	.align	4


	//----- nvinfo : EIATTR_CUDA_API_VERSION
	.align		4
        /*0000*/ 	.byte	0x04, 0x37
        /*0002*/ 	.short	(.L_115 - .L_114)
.L_114:
        /*0004*/ 	.word	0x00000082


	//----- nvinfo : EIATTR_KPARAM_INFO
	.align		4
.L_115:
        /*0008*/ 	.byte	0x04, 0x17
        /*000a*/ 	.short	(.L_117 - .L_116)
.L_116:
        /*000c*/ 	.word	0x00000000
        /*0010*/ 	.short	0x0003
        /*0012*/ 	.short	0x0014
        /*0014*/ 	.byte	0x00, 0xf0, 0x11, 0x00


	//----- nvinfo : EIATTR_KPARAM_INFO
	.align		4
.L_117:
        /*0018*/ 	.byte	0x04, 0x17
        /*001a*/ 	.short	(.L_119 - .L_118)
.L_118:
        /*001c*/ 	.word	0x00000000
        /*0020*/ 	.short	0x0002
        /*0022*/ 	.short	0x0010
        /*0024*/ 	.byte	0x00, 0xf0, 0x11, 0x00


	//----- nvinfo : EIATTR_KPARAM_INFO
	.align		4
.L_119:
        /*0028*/ 	.byte	0x04, 0x17
        /*002a*/ 	.short	(.L_121 - .L_120)
.L_120:
        /*002c*/ 	.word	0x00000000
        /*0030*/ 	.short	0x0001
        /*0032*/ 	.short	0x0008
        /*0034*/ 	.byte	0x00, 0xf5, 0x21, 0x00


	//----- nvinfo : EIATTR_KPARAM_INFO
	.align		4
.L_121:
        /*0038*/ 	.byte	0x04, 0x17
        /*003a*/ 	.short	(.L_123 - .L_122)
.L_122:
        /*003c*/ 	.word	0x00000000
        /*0040*/ 	.short	0x0000
        /*0042*/ 	.short	0x0000
        /*0044*/ 	.byte	0x00, 0xf5, 0x21, 0x00


	//----- nvinfo : EIATTR_SPARSE_MMA_MASK
	.align		4
.L_123:
        /*0048*/ 	.byte	0x03, 0x50
        /*004a*/ 	.short	0x0000


	//----- nvinfo : EIATTR_MAXREG_COUNT
	.align		4
        /*004c*/ 	.byte	0x03, 0x1b
        /*004e*/ 	.short	0x00ff


	//----- nvinfo : EIATTR_MERCURY_ISA_VERSION
	.align		4
        /*0050*/ 	.byte	0x03, 0x5f
        /*0052*/ 	.short	0x0101


	//----- nvinfo : EIATTR_VRC_CTA_INIT_COUNT
	.align		4
        /*0054*/ 	.byte	0x02, 0x4a
	.zero		1
	.zero		1


	//----- nvinfo : EIATTR_EXIT_INSTR_OFFSETS
	.align		4
        /*0058*/ 	.byte	0x04, 0x1c
        /*005a*/ 	.short	(.L_125 - .L_124)


	//   ....[0]....
.L_124:
        /*005c*/ 	.word	0x00000070


	//   ....[1]....
        /*0060*/ 	.word	0x00000100


	//----- nvinfo : EIATTR_CBANK_PARAM_SIZE
	.align		4
.L_125:
        /*0064*/ 	.byte	0x03, 0x19
        /*0066*/ 	.short	0x0018


	//----- nvinfo : EIATTR_PARAM_CBANK
	.align		4
        /*0068*/ 	.byte	0x04, 0x0a
        /*006a*/ 	.short	(.L_127 - .L_126)
	.align		4
.L_126:
        /*006c*/ 	.word	index@(.nv.constant0._Z17count_cluster_numPiS_ii)
        /*0070*/ 	.short	0x0380
        /*0072*/ 	.short	0x0018


	//----- nvinfo : EIATTR_SW_WAR
	.align		4
.L_127:
        /*0074*/ 	.byte	0x04, 0x36
        /*0076*/ 	.short	(.L_129 - .L_128)
.L_128:
        /*0078*/ 	.word	0x00000008
.L_129:


//--------------------- .nv.info._Z16cal_center_totalPfPiS_ii --------------------------
	.section	.nv.info._Z16cal_center_totalPfPiS_ii,"",@"SHT_CUDA_INFO"
	.sectionflags	@""
	.align	4


	//----- nvinfo : EIATTR_CUDA_API_VERSION
	.align		4
        /*0000*/ 	.byte	0x04, 0x37
        /*0002*/ 	.short	(.L_131 - .L_130)
.L_130:
        /*0004*/ 	.word	0x00000082


	//----- nvinfo : EIATTR_KPARAM_INFO
	.align		4
.L_131:
        /*0008*/ 	.byte	0x04, 0x17
        /*000a*/ 	.short	(.L_133 - .L_132)
.L_132:
        /*000c*/ 	.word	0x00000000
        /*0010*/ 	.short	0x0004
        /*0012*/ 	.short	0x001c
        /*0014*/ 	.byte	0x00, 0xf0, 0x11, 0x00


	//----- nvinfo : EIATTR_KPARAM_INFO
	.align		4
.L_133:
        /*0018*/ 	.byte	0x04, 0x17
        /*001a*/ 	.short	(.L_135 - .L_134)
.L_134:
        /*001c*/ 	.word	0x00000000
        /*0020*/ 	.short	0x0003
        /*0022*/ 	.short	0x0018
        /*0024*/ 	.byte	0x00, 0xf0, 0x11, 0x00


	//----- nvinfo : EIATTR_KPARAM_INFO
	.align		4
.L_135:
        /*0028*/ 	.byte	0x04, 0x17
        /*002a*/ 	.short	(.L_137 - .L_136)
.L_136:
        /*002c*/ 	.word	0x00000000
        /*0030*/ 	.short	0x0002
        /*0032*/ 	.short	0x0010
        /*0034*/ 	.byte	0x00, 0xf5, 0x21, 0x00


	//----- nvinfo : EIATTR_KPARAM_INFO
	.align		4
.L_137:
        /*0038*/ 	.byte	0x04, 0x17
        /*003a*/ 	.short	(.L_139 - .L_138)
.L_138:
        /*003c*/ 	.word	0x00000000
        /*0040*/ 	.short	0x0001
        /*0042*/ 	.short	0x0008
        /*0044*/ 	.byte	0x00, 0xf5, 0x21, 0x00


	//----- nvinfo : EIATTR_KPARAM_INFO
	.align		4
.L_139:
        /*0048*/ 	.byte	0x04, 0x17
        /*004a*/ 	.short	(.L_141 - .L_140)
.L_140:
        /*004c*/ 	.word	0x00000000
        /*0050*/ 	.short	0x0000
        /*0052*/ 	.short	0x0000
        /*0054*/ 	.byte	0x00, 0xf5, 0x21, 0x00


	//----- nvinfo : EIATTR_SPARSE_MMA_MASK
	.align		4
.L_141:
        /*0058*/ 	.byte	0x03, 0x50
        /*005a*/ 	.short	0x0000


	//----- nvinfo : EIATTR_MAXREG_COUNT
	.align		4
        /*005c*/ 	.byte	0x03, 0x1b
        /*005e*/ 	.short	0x00ff


	//----- nvinfo : EIATTR_MERCURY_ISA_VERSION
	.align		4
        /*0060*/ 	.byte	0x03, 0x5f
        /*0062*/ 	.short	0x0101


	//----- nvinfo : EIATTR_VRC_CTA_INIT_COUNT
	.align		4
        /*0064*/ 	.byte	0x02, 0x4a
	.zero		1
	.zero		1


	//----- nvinfo : EIATTR_EXIT_INSTR_OFFSETS
	.align		4
        /*0068*/ 	.byte	0x04, 0x1c
        /*006a*/ 	.short	(.L_143 - .L_142)


	//   ....[0]....
.L_142:
        /*006c*/ 	.word	0x000000c0


	//   ....[1]....
        /*0070*/ 	.word	0x00000190


	//----- nvinfo : EIATTR_CBANK_PARAM_SIZE
	.align		4
.L_143:
        /*0074*/ 	.byte	0x03, 0x19
        /*0076*/ 	.short	0x0020


	//----- nvinfo : EIATTR_PARAM_CBANK
	.align		4
        /*0078*/ 	.byte	0x04, 0x0a
        /*007a*/ 	.short	(.L_145 - .L_144)
	.align		4
.L_144:
        /*007c*/ 	.word	index@(.nv.constant0._Z16cal_center_totalPfPiS_ii)
        /*0080*/ 	.short	0x0380
        /*0082*/ 	.short	0x0020


	//----- nvinfo : EIATTR_SW_WAR
	.align		4
.L_145:
        /*0084*/ 	.byte	0x04, 0x36
        /*0086*/ 	.short	(.L_147 - .L_146)
.L_146:
        /*0088*/ 	.word	0x00000008
.L_147:


//--------------------- .nv.callgraph             --------------------------
	.section	.nv.callgraph,"",@"SHT_CUDA_CALLGRAPH"
	.align	4
	.sectionentsize	8
	.align		4
        /*0000*/ 	.word	0x00000000
	.align		4
        /*0004*/ 	.word	0xffffffff
	.align		4
        /*0008*/ 	.word	0x00000000
	.align		4
        /*000c*/ 	.word	0xfffffffe
	.align		4
        /*0010*/ 	.word	0x00000000
	.align		4
        /*0014*/ 	.word	0xfffffffd
	.align		4
        /*0018*/ 	.word	0x00000000
	.align		4
        /*001c*/ 	.word	0xfffffffc


//--------------------- .text._Z20update_cluster_indexPfPiii --------------------------
	.section	.text._Z20update_cluster_indexPfPiii,"ax",@progbits
	.align	128
        .global         _Z20update_cluster_indexPfPiii
        .type           _Z20update_cluster_indexPfPiii,@function
        .size           _Z20update_cluster_indexPfPiii,(.L_x_41 - _Z20update_cluster_indexPfPiii)
        .other          _Z20update_cluster_indexPfPiii,@"STO_CUDA_ENTRY STV_DEFAULT"
_Z20update_cluster_indexPfPiii:
.text._Z20update_cluster_indexPfPiii:
[----:B------:R-:W-:Y:S01]  /*0000*/  LDC R1, c[0x0][0x37c] ;  /* 0x0000df00ff017b82 */ /* 0x000fe20000000800 */
[----:B------:R-:W0:Y:S07]  /*0010*/  S2R R0, SR_TID.X ;  /* 0x0000000000007919 */ /* 0x000e2e0000002100 */
[----:B------:R-:W0:Y:S01]  /*0020*/  S2UR UR4, SR_CTAID.X ;  /* 0x00000000000479c3 */ /* 0x000e220000002500 */
[----:B------:R-:W1:Y:S07]  /*0030*/  LDCU UR5, c[0x0][0x390] ;  /* 0x00007200ff0577ac */ /* 0x000e6e0008000800 */
[----:B------:R-:W0:Y:S02]  /*0040*/  LDC R3, c[0x0][0x360] ;  /* 0x0000d800ff037b82 */ /* 0x000e240000000800 */
[----:B0-----:R-:W-:-:S05]  /*0050*/  IMAD R0, R3, UR4, R0 ;  /* 0x0000000403007c24 */ /* 0x001fca000f8e0200 */
[----:B-1----:R-:W-:-:S13]  /*0060*/  ISETP.GE.AND P0, PT, R0, UR5, PT ;  /* 0x0000000500007c0c */ /* 0x002fda000bf06270 */
[----:B------:R-:W-:Y:S05]  /*0070*/  @P0 EXIT ;  /* 0x000000000000094d */ /* 0x000fea0003800000 */
[----:B------:R-:W0:Y:S01]  /*0080*/  LDCU UR5, c[0x0][0x394] ;  /* 0x00007280ff0577ac */ /* 0x000e220008000800 */
[----:B------:R-:W-:Y:S01]  /*0090*/  IMAD.MOV.U32 R8, RZ, RZ, RZ ;  /* 0x000000ffff087224 */ /* 0x000fe200078e00ff */
[----:B------:R-:W1:Y:S01]  /*00a0*/  LDCU.64 UR8, c[0x0][0x358] ;  /* 0x00006b00ff0877ac */ /* 0x000e620008000a00 */
[----:B0-----:R-:W-:-:S09]  /*00b0*/  UISETP.GE.AND UP0, UPT, UR5, 0x2, UPT ;  /* 0x000000020500788c */ /* 0x001fd2000bf06270 */
[----:B-1----:R-:W-:Y:S05]  /*00c0*/  BRA.U !UP0, `(.L_x_0) ;  /* 0x0000000908a07547 */ /* 0x002fea000b800000 */
[----:B------:R-:W0:Y:S01]  /*00d0*/  LDCU.64 UR10, c[0x0][0x380] ;  /* 0x00007000ff0a77ac */ /* 0x000e220008000a00 */
[----:B------:R-:W-:-:S04]  /*00e0*/  IMAD R2, R0, UR5, RZ ;  /* 0x0000000500027c24 */ /* 0x000fc8000f8e02ff */
[----:B------:R-:W-:-:S03]  /*00f0*/  IMAD.WIDE R2, R2, 0x4, RZ ;  /* 0x0000000402027825 */ /* 0x000fc600078e02ff */
[----:B0-----:R-:W-:-:S04]  /*0100*/  IADD3 R4, P0, PT, R2, UR10, RZ ;  /* 0x0000000a02047c10 */ /* 0x001fc8000ff1e0ff */
[----:B------:R-:W-:-:S05]  /*0110*/  IADD3.X R5, PT, PT, R3, UR11, RZ, P0, !PT ;  /* 0x0000000b03057c10 */ /* 0x000fca00087fe4ff */
[----:B------:R0:W5:Y:S01]  /*0120*/  LDG.E R9, desc[UR8][R4.64] ;  /* 0x0000000804097981 */ /* 0x000162000c1e1900 */
[----:B------:R-:W-:Y:S01]  /*0130*/  UIADD3 UR4, UPT, UPT, UR5, -0x1, URZ ;  /* 0xffffffff05047890 */ /* 0x000fe2000fffe0ff */
[----:B------:R-:W-:Y:S01]  /*0140*/  IMAD.MOV.U32 R8, RZ, RZ, RZ ;  /* 0x000000ffff087224 */ /* 0x000fe200078e00ff */
[----:B------:R-:W-:Y:S01]  /*0150*/  UIADD3 UR5, UPT, UPT, UR5, -0x2, URZ ;  /* 0xfffffffe05057890 */ /* 0x000fe2000fffe0ff */
[----:B------:R-:W-:Y:S01]  /*0160*/  IMAD.MOV.U32 R7, RZ, RZ, 0x1 ;  /* 0x00000001ff077424 */ /* 0x000fe200078e00ff */
[----:B------:R-:W-:Y:S02]  /*0170*/  ULOP3.LUT UR6, UR4, 0xf, URZ, 0xc0, !UPT ;  /* 0x0000000f04067892 */ /* 0x000fe4000f8ec0ff */
[----:B------:R-:W-:-:S09]  /*0180*/  UISETP.GE.U32.AND UP0, UPT, UR5, 0xf, UPT ;  /* 0x0000000f0500788c */ /* 0x000fd2000bf06070 */
[----:B0-----:R-:W-:Y:S05]  /*0190*/  BRA.U !UP0, `(.L_x_1) ;  /* 0x00000005082c7547 */ /* 0x001fea000b800000 */
[----:B------:R-:W-:Y:S01]  /*01a0*/  IADD3 R6, P0, PT, R4, 0x20, RZ ;  /* 0x0000002004067810 */ /* 0x000fe20007f1e0ff */
[----:B------:R-:W-:Y:S01]  /*01b0*/  IMAD.MOV.U32 R10, RZ, RZ, RZ ;  /* 0x000000ffff0a7224 */ /* 0x000fe200078e00ff */
[----:B------:R-:W-:Y:S01]  /*01c0*/  ULOP3.LUT UR5, UR4, 0xfffffff0, URZ, 0xc0, !UPT ;  /* 0xfffffff004057892 */ /* 0x000fe2000f8ec0ff */
[----:B------:R-:W-:Y:S02]  /*01d0*/  IMAD.MOV.U32 R8, RZ, RZ, RZ ;  /* 0x000000ffff087224 */ /* 0x000fe400078e00ff */
[----:B------:R-:W-:-:S09]  /*01e0*/  IMAD.X R7, RZ, RZ, R5, P0 ;  /* 0x000000ffff077224 */ /* 0x000fd200000e0605 */
.L_x_2:
[----:B------:R-:W2:Y:S04]  /*01f0*/  LDG.E R24, desc[UR8][R6.64+-0x1c] ;  /* 0xffffe40806187981 */ /* 0x000ea8000c1e1900 */
[----:B------:R-:W3:Y:S04]  /*0200*/  LDG.E R26, desc[UR8][R6.64+-0x18] ;  /* 0xffffe808061a7981 */ /* 0x000ee8000c1e1900 */
[----:B------:R-:W4:Y:S04]  /*0210*/  LDG.E R28, desc[UR8][R6.64+-0x14] ;  /* 0xffffec08061c7981 */ /* 0x000f28000c1e1900 */
        /* <DEDUP_REMOVED lines=12> */
[----:B------:R0:W4:Y:S01]  /*02e0*/  LDG.E R20, desc[UR8][R6.64+0x20] ;  /* 0x0000200806147981 */ /* 0x000122000c1e1900 */
[----:B--2--5:R-:W-:-:S04]  /*02f0*/  FSETP.GE.AND P2, PT, R9, R24, PT ;  /* 0x000000180900720b */ /* 0x024fc80003f46000 */
[----:B------:R-:W-:-:S04]  /*0300*/  FSEL R9, R9, R24, !P2 ;  /* 0x0000001809097208 */ /* 0x000fc80005000000 */
[----:B---3--:R-:W-:-:S04]  /*0310*/  FSETP.GE.AND P3, PT, R9, R26, PT ;  /* 0x0000001a0900720b */ /* 0x008fc80003f66000 */
[----:B------:R-:W-:Y:S01]  /*0320*/  FSEL R9, R9, R26, !P3 ;  /* 0x0000001a09097208 */ /* 0x000fe20005800000 */
[----:B------:R-:W-:-:S03]  /*0330*/  @P2 VIADD R8, R10, 0x1 ;  /* 0x000000010a082836 */ /* 0x000fc60000000000 */
[----:B----4-:R-:W-:-:S04]  /*0340*/  FSETP.GE.AND P1, PT, R9, R28, PT ;  /* 0x0000001c0900720b */ /* 0x010fc80003f26000 */
[----:B------:R-:W-:Y:S01]  /*0350*/  FSEL R9, R9, R28, !P1 ;  /* 0x0000001c09097208 */ /* 0x000fe20004800000 */
[----:B------:R-:W-:-:S03]  /*0360*/  @P3 VIADD R8, R10, 0x2 ;  /* 0x000000020a083836 */ /* 0x000fc60000000000 */
[----:B------:R-:W-:-:S04]  /*0370*/  FSETP.GE.AND P6, PT, R9, R23, PT ;  /* 0x000000170900720b */ /* 0x000fc80003fc6000 */
        /* <DEDUP_REMOVED lines=34> */
[----:B------:R-:W-:Y:S01]  /*05a0*/  @P2 VIADD R8, R10, 0xe ;  /* 0x0000000e0a082836 */ /* 0x000fe20000000000 */
[----:B0-----:R-:W-:Y:S02]  /*05b0*/  IADD3 R6, P2, PT, R6, 0x40, RZ ;  /* 0x0000004006067810 */ /* 0x001fe40007f5e0ff */
[----:B------:R-:W-:-:S03]  /*05c0*/  FSETP.GE.AND P0, PT, R9, R20, PT ;  /* 0x000000140900720b */ /* 0x000fc60003f06000 */
[----:B------:R-:W-:Y:S01]  /*05d0*/  IMAD.X R7, RZ, RZ, R7, P2 ;  /* 0x000000ffff077224 */ /* 0x000fe200010e0607 */
[----:B------:R-:W-:Y:S01]  /*05e0*/  FSEL R9, R9, R20, !P0 ;  /* 0x0000001409097208 */ /* 0x000fe20004000000 */
[C---:B------:R-:W-:Y:S02]  /*05f0*/  @P1 VIADD R8, R10.reuse, 0xf ;  /* 0x0000000f0a081836 */ /* 0x040fe40000000000 */
[----:B------:R-:W-:-:S05]  /*0600*/  VIADD R10, R10, 0x10 ;  /* 0x000000100a0a7836 */ /* 0x000fca0000000000 */
[----:B------:R-:W-:Y:S02]  /*0610*/  ISETP.NE.AND P1, PT, R10, UR5, PT ;  /* 0x000000050a007c0c */ /* 0x000fe4000bf25270 */
[----:B------:R-:W-:-:S11]  /*0620*/  SEL R8, R8, R10, !P0 ;  /* 0x0000000a08087207 */ /* 0x000fd60004000000 */
[----:B------:R-:W-:Y:S05]  /*0630*/  @P1 BRA `(.L_x_2) ;  /* 0xfffffff800ec1947 */ /* 0x000fea000383ffff */
[----:B------:R-:W-:-:S07]  /*0640*/  VIADD R7, R10, 0x1 ;  /* 0x000000010a077836 */ /* 0x000fce0000000000 */
.L_x_1:
[----:B------:R-:W-:-:S09]  /*0650*/  UISETP.NE.AND UP0, UPT, UR6, URZ, UPT ;  /* 0x000000ff0600728c */ /* 0x000fd2000bf05270 */
[----:B------:R-:W-:Y:S05]  /*0660*/  BRA.U !UP0, `(.L_x_0) ;  /* 0x0000000508387547 */ /* 0x000fea000b800000 */
[----:B------:R-:W-:Y:S02]  /*0670*/  UISETP.GE.U32.AND UP0, UPT, UR6, 0x8, UPT ;  /* 0x000000080600788c */ /* 0x000fe4000bf06070 */
[----:B------:R-:W-:-:S04]  /*0680*/  ULOP3.LUT UR5, UR4, 0x7, URZ, 0xc0, !UPT ;  /* 0x0000000704057892 */ /* 0x000fc8000f8ec0ff */
[----:B------:R-:W-:-:S03]  /*0690*/  UISETP.NE.AND UP1, UPT, UR5, URZ, UPT ;  /* 0x000000ff0500728c */ /* 0x000fc6000bf25270 */
[----:B------:R-:W-:Y:S08]  /*06a0*/  BRA.U !UP0, `(.L_x_3) ;  /* 0x0000000108887547 */ /* 0x000ff0000b800000 */
[----:B------:R-:W-:-:S05]  /*06b0*/  IMAD.WIDE.U32 R10, R7, 0x4, R4 ;  /* 0x00000004070a7825 */ /* 0x000fca00078e0004 */
[----:B------:R-:W2:Y:S04]  /*06c0*/  LDG.E R6, desc[UR8][R10.64] ;  /* 0x000000080a067981 */ /* 0x000ea8000c1e1900 */
[----:B------:R-:W3:Y:S04]  /*06d0*/  LDG.E R13, desc[UR8][R10.64+0x4] ;  /* 0x000004080a0d7981 */ /* 0x000ee8000c1e1900 */
[----:B------:R-:W4:Y:S04]  /*06e0*/  LDG.E R15, desc[UR8][R10.64+0x8] ;  /* 0x000008080a0f7981 */ /* 0x000f28000c1e1900 */
[----:B------:R-:W4:Y:S04]  /*06f0*/  LDG.E R17, desc[UR8][R10.64+0xc] ;  /* 0x00000c080a117981 */ /* 0x000f28000c1e1900 */
[----:B------:R-:W4:Y:S04]  /*0700*/  LDG.E R19, desc[UR8][R10.64+0x10] ;  /* 0x000010080a137981 */ /* 0x000f28000c1e1900 */
[----:B------:R-:W4:Y:S04]  /*0710*/  LDG.E R21, desc[UR8][R10.64+0x14] ;  /* 0x000014080a157981 */ /* 0x000f28000c1e1900 */
[----:B------:R-:W4:Y:S04]  /*0720*/  LDG.E R23, desc[UR8][R10.64+0x18] ;  /* 0x000018080a177981 */ /* 0x000f28000c1e1900 */
[----:B------:R-:W4:Y:S01]  /*0730*/  LDG.E R25, desc[UR8][R10.64+0x1c] ;  /* 0x00001c080a197981 */ /* 0x000f22000c1e1900 */
[----:B--2--5:R-:W-:-:S04]  /*0740*/  FSETP.GE.AND P2, PT, R9, R6, PT ;  /* 0x000000060900720b */ /* 0x024fc80003f46000 */
[----:B------:R-:W-:Y:S02]  /*0750*/  FSEL R6, R9, R6, !P2 ;  /* 0x0000000609067208 */ /* 0x000fe40005000000 */
[----:B------:R-:W-:Y:S02]  /*0760*/  SEL R8, R8, R7, !P2 ;  /* 0x0000000708087207 */ /* 0x000fe40005000000 */
[----:B---3--:R-:W-:-:S04]  /*0770*/  FSETP.GE.AND P3, PT, R6, R13, PT ;  /* 0x0000000d0600720b */ /* 0x008fc80003f66000 */
[----:B------:R-:W-:-:S04]  /*0780*/  FSEL R6, R6, R13, !P3 ;  /* 0x0000000d06067208 */ /* 0x000fc80005800000 */
        /* <DEDUP_REMOVED lines=17> */
[----:B------:R-:W-:-:S08]  /*08a0*/  @P2 VIADD R8, R7, 0x6 ;  /* 0x0000000607082836 */ /* 0x000fd00000000000 */
[C---:B------:R-:W-:Y:S02]  /*08b0*/  @P3 VIADD R8, R7.reuse, 0x7 ;  /* 0x0000000707083836 */ /* 0x040fe40000000000 */
[----:B------:R-:W-:-:S07]  /*08c0*/  VIADD R7, R7, 0x8 ;  /* 0x0000000807077836 */ /* 0x000fce0000000000 */
.L_x_3:
        /* <DEDUP_REMOVED lines=20> */
[----:B------:R-:W-:-:S08]  /*0a10*/  @P2 VIADD R8, R7, 0x2 ;  /* 0x0000000207082836 */ /* 0x000fd00000000000 */
[C---:B------:R-:W-:Y:S02]  /*0a20*/  @P3 VIADD R8, R7.reuse, 0x3 ;  /* 0x0000000307083836 */ /* 0x040fe40000000000 */
[----:B------:R-:W-:-:S07]  /*0a30*/  VIADD R7, R7, 0x4 ;  /* 0x0000000407077836 */ /* 0x000fce0000000000 */
.L_x_4:
[----:B------:R-:W-:Y:S05]  /*0a40*/  BRA.U !UP1, `(.L_x_0) ;  /* 0x0000000109407547 */ /* 0x000fea000b800000 */
[----:B------:R-:W-:Y:S01]  /*0a50*/  IMAD.WIDE.U32 R2, R7, 0x4, R2 ;  /* 0x0000000407027825 */ /* 0x000fe200078e0002 */
[----:B------:R-:W-:Y:S02]  /*0a60*/  UIADD3 UR4, UPT, UPT, -UR4, URZ, URZ ;  /* 0x000000ff04047290 */ /* 0x000fe4000fffe1ff */
[----:B------:R-:W-:-:S04]  /*0a70*/  IADD3 R4, P0, PT, R2, UR10, RZ ;  /* 0x0000000a02047c10 */ /* 0x000fc8000ff1e0ff */
[----:B------:R-:W-:-:S09]  /*0a80*/  IADD3.X R5, PT, PT, R3, UR11, RZ, P0, !PT ;  /* 0x0000000b03057c10 */ /* 0x000fd200087fe4ff */
.L_x_5:
[----:B------:R-:W-:Y:S02]  /*0a90*/  IMAD.MOV.U32 R2, RZ, RZ, R4 ;  /* 0x000000ffff027224 */ /* 0x000fe400078e0004 */
[----:B------:R-:W-:-:S05]  /*0aa0*/  IMAD.MOV.U32 R3, RZ, RZ, R5 ;  /* 0x000000ffff037224 */ /* 0x000fca00078e0005 */
[----:B------:R-:W2:Y:S01]  /*0ab0*/  LDG.E R2, desc[UR8][R2.64] ;  /* 0x0000000802027981 */ /* 0x000ea2000c1e1900 */
[----:B------:R-:W-:Y:S01]  /*0ac0*/  UIADD3 UR4, UPT, UPT, UR4, 0x1, URZ ;  /* 0x0000000104047890 */ /* 0x000fe2000fffe0ff */
[----:B------:R-:W-:-:S03]  /*0ad0*/  IADD3 R4, P1, PT, R4, 0x4, RZ ;  /* 0x0000000404047810 */ /* 0x000fc60007f3e0ff */
[----:B------:R-:W-:Y:S02]  /*0ae0*/  UISETP.NE.AND UP0, UPT, UR4, URZ, UPT ;  /* 0x000000ff0400728c */ /* 0x000fe4000bf05270 */
[----:B------:R-:W-:Y:S01]  /*0af0*/  IMAD.X R5, RZ, RZ, R5, P1 ;  /* 0x000000ffff057224 */ /* 0x000fe200008e0605 */
[----:B--2--5:R-:W-:-:S04]  /*0b00*/  FSETP.GE.AND P0, PT, R9, R2, PT ;  /* 0x000000020900720b */ /* 0x024fc80003f06000 */
[----:B------:R-:W-:Y:S01]  /*0b10*/  SEL R8, R8, R7, !P0 ;  /* 0x0000000708087207 */ /* 0x000fe20004000000 */
[----:B------:R-:W-:Y:S01]  /*0b20*/  VIADD R7, R7, 0x1 ;  /* 0x0000000107077836 */ /* 0x000fe20000000000 */
[----:B------:R-:W-:Y:S01]  /*0b30*/  FSEL R9, R9, R2, !P0 ;  /* 0x0000000209097208 */ /* 0x000fe20004000000 */
[----:B------:R-:W-:Y:S06]  /*0b40*/  BRA.U UP0, `(.L_x_5) ;  /* 0xfffffffd00d07547 */ /* 0x000fec000b83ffff */
.L_x_0:
[----:B------:R-:W0:Y:S02]  /*0b50*/  LDC.64 R2, c[0x0][0x388] ;  /* 0x0000e200ff027b82 */ /* 0x000e240000000a00 */
[----:B0-----:R-:W-:-:S05]  /*0b60*/  IMAD.WIDE R2, R0, 0x4, R2 ;  /* 0x0000000400027825 */ /* 0x001fca00078e0202 */
[----:B------:R-:W-:Y:S01]  /*0b70*/  STG.E desc[UR8][R2.64], R8 ;  /* 0x0000000802007986 */ /* 0x000fe2000c101908 */
[----:B------:R-:W-:Y:S05]  /*0b80*/  EXIT ;  /* 0x000000000000794d */ /* 0x000fea0003800000 */
.L_x_6:
[----:B------:R-:W-:-:S00]  /*0b90*/  BRA `(.L_x_6) ;  /* 0xfffffffc00fc7947 */ /* 0x000fc0000383ffff */
[----:B------:R-:W-:-:S00]  /*0ba0*/  NOP ;  /* 0x0000000000007918 */ /* 0x000fc00000000000 */
        /* <DEDUP_REMOVED lines=13> */
.L_x_41:


//--------------------- .text._Z18cal_distance_sharePfS_S_iii --------------------------
	.section	.text._Z18cal_distance_sharePfS_S_iii,"ax",@progbits
	.align	128
        .global         _Z18cal_distance_sharePfS_S_iii
        .type           _Z18cal_distance_sharePfS_S_iii,@function
        .size           _Z18cal_distance_sharePfS_S_iii,(.L_x_42 - _Z18cal_distance_sharePfS_S_iii)
        .other          _Z18cal_distance_sharePfS_S_iii,@"STO_CUDA_ENTRY STV_DEFAULT"
_Z18cal_distance_sharePfS_S_iii:
.text._Z18cal_distance_sharePfS_S_iii:
[----:B------:R-:W-:Y:S01]  /*0000*/  LDC R1, c[0x0][0x37c] ;  /* 0x0000df00ff017b82 */ /* 0x000fe20000000800 */
[----:B------:R-:W0:Y:S07]  /*0010*/  S2R R0, SR_TID.Y ;  /* 0x0000000000007919 */ /* 0x000e2e0000002200 */
[----:B------:R-:W1:Y:S01]  /*0020*/  S2UR UR7, SR_CTAID.Y ;  /* 0x00000000000779c3 */ /* 0x000e620000002600 */
[----:B------:R-:W2:Y:S01]  /*0030*/  LDCU UR4, c[0x0][0x360] ;  /* 0x00006c00ff0477ac */ /* 0x000ea20008000800 */
[----:B------:R-:W3:Y:S01]  /*0040*/  S2R R3, SR_TID.X ;  /* 0x0000000000037919 */ /* 0x000ee20000002100 */
[----:B------:R-:W1:Y:S05]  /*0050*/  LDCU UR5, c[0x0][0x364] ;  /* 0x00006c80ff0577ac */ /* 0x000e6a0008000800 */
[----:B------:R-:W2:Y:S01]  /*0060*/  S2UR UR6, SR_CTAID.X ;  /* 0x00000000000679c3 */ /* 0x000ea20000002500 */
[----:B------:R-:W4:Y:S01]  /*0070*/  LDCU UR9, c[0x0][0x398] ;  /* 0x00007300ff0977ac */ /* 0x000f220008000800 */
[----:B------:R-:W0:Y:S01]  /*0080*/  LDCU.64 UR10, c[0x0][0x358] ;  /* 0x00006b00ff0a77ac */ /* 0x000e220008000a00 */
[----:B------:R-:W0:Y:S01]  /*0090*/  LDCU.128 UR12, c[0x0][0x380] ;  /* 0x00007000ff0c77ac */ /* 0x000e220008000c00 */
[----:B------:R-:W0:Y:S01]  /*00a0*/  LDCU.128 UR16, c[0x0][0x380] ;  /* 0x00007000ff1077ac */ /* 0x000e220008000c00 */
[----:B-1----:R-:W-:-:S06]  /*00b0*/  UIMAD UR5, UR5, UR7, URZ ;  /* 0x00000007050572a4 */ /* 0x002fcc000f8e02ff */
[----:B0-----:R-:W-:Y:S01]  /*00c0*/  VIADD R2, R0, UR5 ;  /* 0x0000000500027c36 */ /* 0x001fe20008000000 */
[----:B--2---:R-:W-:-:S04]  /*00d0*/  UIMAD UR4, UR4, UR6, URZ ;  /* 0x00000006040472a4 */ /* 0x004fc8000f8e02ff */
[----:B----4-:R-:W-:Y:S02]  /*00e0*/  ISETP.GE.AND P0, PT, R2, UR9, PT ;  /* 0x0000000902007c0c */ /* 0x010fe4000bf06270 */
[----:B---3--:R-:W-:-:S11]  /*00f0*/  VIADD R21, R3, UR4 ;  /* 0x0000000403157c36 */ /* 0x008fd60008000000 */
[----:B------:R-:W-:Y:S05]  /*0100*/  @P0 BRA `(.L_x_7) ;  /* 0x0000000400f40947 */ /* 0x000fea0003800000 */
[----:B------:R-:W0:Y:S02]  /*0110*/  LDC R20, c[0x0][0x3a0] ;  /* 0x0000e800ff147b82 */ /* 0x000e240000000800 */
[----:B0-----:R-:W-:-:S13]  /*0120*/  ISETP.GE.AND P0, PT, R3, R20, PT ;  /* 0x000000140300720c */ /* 0x001fda0003f06270 */
[----:B------:R-:W-:Y:S05]  /*0130*/  @P0 BRA `(.L_x_8) ;  /* 0x0000000400e00947 */ /* 0x000fea0003800000 */
[-C--:B------:R-:W-:Y:S01]  /*0140*/  LOP3.LUT R5, RZ, R3.reuse, RZ, 0x33, !PT ;  /* 0x00000003ff057212 */ /* 0x080fe200078e33ff */
[----:B------:R-:W-:Y:S01]  /*0150*/  BSSY.RECONVERGENT B0, `(.L_x_9) ;  /* 0x000002c000007945 */ /* 0x000fe20003800200 */
[C---:B------:R-:W-:Y:S01]  /*0160*/  IMAD R22, R20.reuse, UR5, RZ ;  /* 0x0000000514167c24 */ /* 0x040fe2000f8e02ff */
[----:B------:R-:W-:Y:S01]  /*0170*/  MOV R9, R3 ;  /* 0x0000000300097202 */ /* 0x000fe20000000f00 */
[----:B------:R-:W-:Y:S02]  /*0180*/  IMAD R23, R20, UR4, RZ ;  /* 0x0000000414177c24 */ /* 0x000fe4000f8e02ff */
[----:B------:R-:W-:-:S05]  /*0190*/  IMAD.IADD R5, R5, 0x1, R20 ;  /* 0x0000000105057824 */ /* 0x000fca00078e0214 */
[C---:B------:R-:W-:Y:S02]  /*01a0*/  LOP3.LUT R4, R5.reuse, 0x30, RZ, 0xc0, !PT ;  /* 0x0000003005047812 */ /* 0x040fe400078ec0ff */
[----:B------:R-:W-:Y:S02]  /*01b0*/  ISETP.GE.U32.AND P0, PT, R5, 0x30, PT ;  /* 0x000000300500780c */ /* 0x000fe40003f06070 */
[----:B------:R-:W-:-:S13]  /*01c0*/  ISETP.NE.AND P1, PT, R4, 0x30, PT ;  /* 0x000000300400780c */ /* 0x000fda0003f25270 */
[----:B------:R-:W-:Y:S05]  /*01d0*/  @!P1 BRA `(.L_x_10) ;  /* 0x00000000008c9947 */ /* 0x000fea0003800000 */
[----:B------:R-:W0:Y:S01]  /*01e0*/  S2UR UR7, SR_CgaCtaId ;  /* 0x00000000000779c3 */ /* 0x000e220000008800 */
[----:B------:R-:W-:Y:S01]  /*01f0*/  LEA.HI R5, R5, 0x1, RZ, 0x1c ;  /* 0x0000000105057811 */ /* 0x000fe200078fe0ff */
[----:B------:R-:W-:Y:S01]  /*0200*/  UMOV UR6, 0x400 ;  /* 0x0000040000067882 */ /* 0x000fe20000000000 */
[C-C-:B------:R-:W-:Y:S02]  /*0210*/  IMAD R4, R0.reuse, 0x80, R3.reuse ;  /* 0x0000008000047824 */ /* 0x140fe400078e0203 */
[----:B------:R-:W-:Y:S02]  /*0220*/  IMAD R11, R0, R20, R3 ;  /* 0x00000014000b7224 */ /* 0x000fe400078e0203 */
[C---:B------:R-:W-:Y:S01]  /*0230*/  IMAD.SHL.U32 R6, R5.reuse, 0x10, RZ ;  /* 0x0000001005067824 */ /* 0x040fe200078e00ff */
[----:B------:R-:W-:Y:S01]  /*0240*/  LOP3.LUT R5, R5, 0x3, RZ, 0xc0, !PT ;  /* 0x0000000305057812 */ /* 0x000fe200078ec0ff */
[----:B------:R-:W-:-:S03]  /*0250*/  IMAD.SHL.U32 R4, R4, 0x4, RZ ;  /* 0x0000000404047824 */ /* 0x000fc600078e00ff */
[----:B------:R-:W-:Y:S02]  /*0260*/  LOP3.LUT R6, R6, 0x30, RZ, 0xc0, !PT ;  /* 0x0000003006067812 */ /* 0x000fe400078ec0ff */
[----:B------:R-:W-:-:S03]  /*0270*/  IADD3 R12, PT, PT, -R5, RZ, RZ ;  /* 0x000000ff050c7210 */ /* 0x000fc60007ffe1ff */
[----:B------:R-:W-:Y:S01]  /*0280*/  IMAD.IADD R9, R6, 0x1, R3 ;  /* 0x0000000106097824 */ /* 0x000fe200078e0203 */
[----:B0-----:R-:W-:Y:S02]  /*0290*/  ULEA UR8, UR7, UR6, 0x18 ;  /* 0x0000000607087291 */ /* 0x001fe4000f8ec0ff */
[----:B------:R-:W-:-:S04]  /*02a0*/  UIADD3 UR6, UPT, UPT, UR6, 0x2000, URZ ;  /* 0x0000200006067890 */ /* 0x000fc8000fffe0ff */
[----:B------:R-:W-:Y:S01]  /*02b0*/  ULEA UR6, UR7, UR6, 0x18 ;  /* 0x0000000607067291 */ /* 0x000fe2000f8ec0ff */
[----:B------:R-:W-:-:S05]  /*02c0*/  VIADD R8, R4, UR8 ;  /* 0x0000000804087c36 */ /* 0x000fca0008000000 */
[----:B------:R-:W-:-:S07]  /*02d0*/  VIADD R10, R4, UR6 ;  /* 0x00000006040a7c36 */ /* 0x000fce0008000000 */
.L_x_11:
[----:B------:R-:W-:Y:S02]  /*02e0*/  SHF.R.S32.HI R4, RZ, 0x1f, R11 ;  /* 0x0000001fff047819 */ /* 0x000fe4000001140b */
[-C--:B------:R-:W-:Y:S02]  /*02f0*/  IADD3 R5, P2, PT, R22, R11.reuse, RZ ;  /* 0x0000000b16057210 */ /* 0x080fe40007f5e0ff */
[----:B------:R-:W-:Y:S02]  /*0300*/  IADD3 R13, P1, PT, R23, R11, RZ ;  /* 0x0000000b170d7210 */ /* 0x000fe40007f3e0ff */
[----:B------:R-:W-:Y:S02]  /*0310*/  IADD3.X R14, PT, PT, RZ, R4, RZ, P2, !PT ;  /* 0x00000004ff0e7210 */ /* 0x000fe400017fe4ff */
[----:B------:R-:W-:Y:S01]  /*0320*/  LEA R6, P2, R5, UR12, 0x2 ;  /* 0x0000000c05067c11 */ /* 0x000fe2000f8410ff */
[----:B------:R-:W-:Y:S01]  /*0330*/  IMAD.X R16, RZ, RZ, R4, P1 ;  /* 0x000000ffff107224 */ /* 0x000fe200008e0604 */
[----:B------:R-:W-:-:S02]  /*0340*/  LEA R4, P1, R13, UR14, 0x2 ;  /* 0x0000000e0d047c11 */ /* 0x000fc4000f8210ff */
[----:B------:R-:W-:Y:S02]  /*0350*/  LEA.HI.X R7, R5, UR13, R14, 0x2, P2 ;  /* 0x0000000d05077c11 */ /* 0x000fe400090f140e */
[----:B------:R-:W-:-:S04]  /*0360*/  LEA.HI.X R5, R13, UR15, R16, 0x2, P1 ;  /* 0x0000000f0d057c11 */ /* 0x000fc800088f1410 */
[----:B------:R-:W2:Y:S04]  /*0370*/  LDG.E R7, desc[UR10][R6.64] ;  /* 0x0000000a06077981 */ /* 0x000ea8000c1e1900 */
[----:B------:R-:W3:Y:S01]  /*0380*/  LDG.E R5, desc[UR10][R4.64] ;  /* 0x0000000a04057981 */ /* 0x000ee2000c1e1900 */
[----:B------:R-:W-:Y:S02]  /*0390*/  VIADD R12, R12, 0x1 ;  /* 0x000000010c0c7836 */ /* 0x000fe40000000000 */
[----:B------:R-:W-:-:S03]  /*03a0*/  VIADD R11, R11, 0x10 ;  /* 0x000000100b0b7836 */ /* 0x000fc60000000000 */
[----:B------:R-:W-:Y:S01]  /*03b0*/  ISETP.NE.AND P1, PT, R12, RZ, PT ;  /* 0x000000ff0c00720c */ /* 0x000fe20003f25270 */
[----:B--2---:R0:W-:Y:S04]  /*03c0*/  STS [R10], R7 ;  /* 0x000000070a007388 */ /* 0x0041e80000000800 */
[----:B---3--:R1:W-:Y:S01]  /*03d0*/  STS [R8], R5 ;  /* 0x0000000508007388 */ /* 0x0083e20000000800 */
[----:B0-----:R-:W-:Y:S01]  /*03e0*/  IADD3 R10, PT, PT, R10, 0x40, RZ ;  /* 0x000000400a0a7810 */ /* 0x001fe20007ffe0ff */
[----:B-1----:R-:W-:-:S06]  /*03f0*/  VIADD R8, R8, 0x40 ;  /* 0x0000004008087836 */ /* 0x002fcc0000000000 */
[----:B------:R-:W-:Y:S05]  /*0400*/  @P1 BRA `(.L_x_11) ;  /* 0xfffffffc00b41947 */ /* 0x000fea000383ffff */
.L_x_10:
[----:B------:R-:W-:Y:S05]  /*0410*/  BSYNC.RECONVERGENT B0 ;  /* 0x0000000000007941 */ /* 0x000fea0003800200 */
.L_x_9:
[----:B------:R-:W-:Y:S05]  /*0420*/  @!P0 BRA `(.L_x_8) ;  /* 0x0000000400248947 */ /* 0x000fea0003800000 */
[----:B------:R-:W0:Y:S01]  /*0430*/  S2UR UR7, SR_CgaCtaId ;  /* 0x00000000000779c3 */ /* 0x000e220000008800 */
[----:B------:R-:W-:Y:S01]  /*0440*/  UMOV UR6, 0x400 ;  /* 0x0000040000067882 */ /* 0x000fe20000000000 */
[C-C-:B------:R-:W-:Y:S01]  /*0450*/  IMAD R24, R0.reuse, 0x80, R9.reuse ;  /* 0x0000008000187824 */ /* 0x140fe200078e0209 */
[----:B------:R-:W-:Y:S01]  /*0460*/  UIADD3 UR8, UPT, UPT, UR6, 0x2000, URZ ;  /* 0x0000200006087890 */ /* 0x000fe2000fffe0ff */
[----:B------:R-:W-:Y:S02]  /*0470*/  VIADD R25, R9, 0x20 ;  /* 0x0000002009197836 */ /* 0x000fe40000000000 */
[----:B------:R-:W-:Y:S01]  /*0480*/  IMAD R27, R0, R20, R9 ;  /* 0x00000014001b7224 */ /* 0x000fe200078e0209 */
[----:B------:R-:W-:Y:S01]  /*0490*/  LEA R24, R24, 0x80, 0x2 ;  /* 0x0000008018187811 */ /* 0x000fe200078e10ff */
[----:B0-----:R-:W-:Y:S02]  /*04a0*/  ULEA UR6, UR7, UR6, 0x18 ;  /* 0x0000000607067291 */ /* 0x001fe4000f8ec0ff */
[----:B------:R-:W-:-:S04]  /*04b0*/  ULEA UR8, UR7, UR8, 0x18 ;  /* 0x0000000807087291 */ /* 0x000fc8000f8ec0ff */
[C---:B------:R-:W-:Y:S02]  /*04c0*/  IADD3 R26, PT, PT, R24.reuse, UR6, RZ ;  /* 0x00000006181a7c10 */ /* 0x040fe4000fffe0ff */
[----:B------:R-:W-:-:S07]  /*04d0*/  VIADD R24, R24, UR8 ;  /* 0x0000000818187c36 */ /* 0x000fce0008000000 */
.L_x_12:
[----:B------:R-:W-:Y:S01]  /*04e0*/  SHF.R.S32.HI R4, RZ, 0x1f, R27 ;  /* 0x0000001fff047819 */ /* 0x000fe2000001141b */
[C---:B------:R-:W-:Y:S01]  /*04f0*/  VIADD R6, R27.reuse, 0x10 ;  /* 0x000000101b067836 */ /* 0x040fe20000000000 */
[-C--:B------:R-:W-:Y:S01]  /*0500*/  IADD3 R5, P0, PT, R22, R27.reuse, RZ ;  /* 0x0000001b16057210 */ /* 0x080fe20007f1e0ff */
[----:B------:R-:W-:Y:S01]  /*0510*/  VIADD R19, R27, 0x30 ;  /* 0x000000301b137836 */ /* 0x000fe20000000000 */
[----:B------:R-:W-:Y:S02]  /*0520*/  IADD3 R7, P1, PT, R23, R27, RZ ;  /* 0x0000001b17077210 */ /* 0x000fe40007f3e0ff */
[----:B------:R-:W-:Y:S01]  /*0530*/  IADD3 R9, PT, PT, R27, 0x20, RZ ;  /* 0x000000201b097810 */ /* 0x000fe20007ffe0ff */
[----:B------:R-:W-:Y:S01]  /*0540*/  IMAD.X R8, RZ, RZ, R4, P0 ;  /* 0x000000ffff087224 */ /* 0x000fe200000e0604 */
[----:B------:R-:W-:-:S04]  /*0550*/  LEA R10, P0, R5, UR16, 0x2 ;  /* 0x00000010050a7c11 */ /* 0x000fc8000f8010ff */
[----:B------:R-:W-:Y:S01]  /*0560*/  LEA.HI.X R11, R5, UR17, R8, 0x2, P0 ;  /* 0x00000011050b7c11 */ /* 0x000fe200080f1408 */
[----:B------:R-:W-:Y:S01]  /*0570*/  IMAD.X R8, RZ, RZ, R4, P1 ;  /* 0x000000ffff087224 */ /* 0x000fe200008e0604 */
[----:B------:R-:W-:Y:S02]  /*0580*/  SHF.R.S32.HI R4, RZ, 0x1f, R6 ;  /* 0x0000001fff047819 */ /* 0x000fe40000011406 */
[-C--:B------:R-:W-:Y:S02]  /*0590*/  IADD3 R5, P1, PT, R22, R6.reuse, RZ ;  /* 0x0000000616057210 */ /* 0x080fe40007f3e0ff */
[----:B------:R-:W-:Y:S01]  /*05a0*/  IADD3 R6, P2, PT, R23, R6, RZ ;  /* 0x0000000617067210 */ /* 0x000fe20007f5e0ff */
[----:B------:R-:W2:Y:S01]  /*05b0*/  LDG.E R11, desc[UR10][R10.64] ;  /* 0x0000000a0a0b7981 */ /* 0x000ea2000c1e1900 */
[C---:B------:R-:W-:Y:S01]  /*05c0*/  LEA R12, P0, R7.reuse, UR18, 0x2 ;  /* 0x00000012070c7c11 */ /* 0x040fe2000f8010ff */
[--C-:B------:R-:W-:Y:S02]  /*05d0*/  IMAD.X R16, RZ, RZ, R4.reuse, P1 ;  /* 0x000000ffff107224 */ /* 0x100fe400008e0604 */
[----:B------:R-:W-:Y:S01]  /*05e0*/  IMAD.X R17, RZ, RZ, R4, P2 ;  /* 0x000000ffff117224 */ /* 0x000fe200010e0604 */
[----:B------:R-:W-:-:S02]  /*05f0*/  LEA.HI.X R13, R7, UR19, R8, 0x2, P0 ;  /* 0x00000013070d7c11 */ /* 0x000fc400080f1408 */
[----:B------:R-:W-:Y:S02]  /*0600*/  SHF.R.S32.HI R8, RZ, 0x1f, R9 ;  /* 0x0000001fff087819 */ /* 0x000fe40000011409 */
[-C--:B------:R-:W-:Y:S02]  /*0610*/  IADD3 R7, P2, PT, R22, R9.reuse, RZ ;  /* 0x0000000916077210 */ /* 0x080fe40007f5e0ff */
[----:B------:R-:W-:Y:S01]  /*0620*/  LEA R14, P0, R5, UR16, 0x2 ;  /* 0x00000010050e7c11 */ /* 0x000fe2000f8010ff */
[----:B------:R-:W3:Y:S01]  /*0630*/  LDG.E R13, desc[UR10][R12.64] ;  /* 0x0000000a0c0d7981 */ /* 0x000ee2000c1e1900 */
[----:B------:R-:W-:Y:S02]  /*0640*/  IADD3 R9, P3, PT, R23, R9, RZ ;  /* 0x0000000917097210 */ /* 0x000fe40007f7e0ff */
[C---:B------:R-:W-:Y:S02]  /*0650*/  LEA R4, P1, R6.reuse, UR18, 0x2 ;  /* 0x0000001206047c11 */ /* 0x040fe4000f8210ff */
[----:B------:R-:W-:Y:S01]  /*0660*/  LEA.HI.X R15, R5, UR17, R16, 0x2, P0 ;  /* 0x00000011050f7c11 */ /* 0x000fe200080f1410 */
[----:B------:R-:W-:Y:S01]  /*0670*/  IMAD.X R16, RZ, RZ, R8, P3 ;  /* 0x000000ffff107224 */ /* 0x000fe200018e0608 */
[----:B------:R-:W-:-:S02]  /*0680*/  LEA.HI.X R5, R6, UR19, R17, 0x2, P1 ;  /* 0x0000001306057c11 */ /* 0x000fc400088f1411 */
[----:B------:R-:W-:Y:S02]  /*0690*/  IADD3.X R18, PT, PT, RZ, R8, RZ, P2, !PT ;  /* 0x00000008ff127210 */ /* 0x000fe400017fe4ff */
[----:B------:R-:W-:Y:S01]  /*06a0*/  LEA R6, P0, R7, UR16, 0x2 ;  /* 0x0000001007067c11 */ /* 0x000fe2000f8010ff */
[----:B------:R-:W4:Y:S01]  /*06b0*/  LDG.E R15, desc[UR10][R14.64] ;  /* 0x0000000a0e0f7981 */ /* 0x000f22000c1e1900 */
[----:B------:R-:W-:Y:S02]  /*06c0*/  LEA R8, P1, R9, UR18, 0x2 ;  /* 0x0000001209087c11 */ /* 0x000fe4000f8210ff */
[----:B------:R-:W-:Y:S01]  /*06d0*/  LEA.HI.X R7, R7, UR17, R18, 0x2, P0 ;  /* 0x0000001107077c11 */ /* 0x000fe200080f1412 */
[----:B------:R-:W5:Y:S01]  /*06e0*/  LDG.E R5, desc[UR10][R4.64] ;  /* 0x0000000a04057981 */ /* 0x000f62000c1e1900 */
[----:B------:R-:W-:Y:S02]  /*06f0*/  LEA.HI.X R9, R9, UR19, R16, 0x2, P1 ;  /* 0x0000001309097c11 */ /* 0x000fe400088f1410 */
[----:B------:R-:W-:-:S02]  /*0700*/  SHF.R.S32.HI R16, RZ, 0x1f, R19 ;  /* 0x0000001fff107819 */ /* 0x000fc40000011413 */
[-C--:B------:R-:W-:Y:S01]  /*0710*/  IADD3 R17, P0, PT, R22, R19.reuse, RZ ;  /* 0x0000001316117210 */ /* 0x080fe20007f1e0ff */
[----:B------:R-:W5:Y:S01]  /*0720*/  LDG.E R7, desc[UR10][R6.64] ;  /* 0x0000000a06077981 */ /* 0x000f62000c1e1900 */
[----:B------:R-:W-:-:S03]  /*0730*/  IADD3 R19, P1, PT, R23, R19, RZ ;  /* 0x0000001317137210 */ /* 0x000fc60007f3e0ff */
[----:B------:R-:W-:Y:S01]  /*0740*/  IMAD.X R29, RZ, RZ, R16, P0 ;  /* 0x000000ffff1d7224 */ /* 0x000fe200000e0610 */
[----:B------:R-:W-:Y:S01]  /*0750*/  IADD3.X R28, PT, PT, RZ, R16, RZ, P1, !PT ;  /* 0x00000010ff1c7210 */ /* 0x000fe20000ffe4ff */
[----:B------:R-:W5:Y:S01]  /*0760*/  LDG.E R9, desc[UR10][R8.64] ;  /* 0x0000000a08097981 */ /* 0x000f62000c1e1900 */
[----:B------:R-:W-:Y:S02]  /*0770*/  LEA R16, P0, R17, UR16, 0x2 ;  /* 0x0000001011107c11 */ /* 0x000fe4000f8010ff */
[----:B------:R-:W-:Y:S02]  /*0780*/  LEA R18, P1, R19, UR18, 0x2 ;  /* 0x0000001213127c11 */ /* 0x000fe4000f8210ff */
[----:B------:R-:W-:Y:S02]  /*0790*/  LEA.HI.X R17, R17, UR17, R29, 0x2, P0 ;  /* 0x0000001111117c11 */ /* 0x000fe400080f141d */
[----:B------:R-:W-:-:S04]  /*07a0*/  LEA.HI.X R19, R19, UR19, R28, 0x2, P1 ;  /* 0x0000001313137c11 */ /* 0x000fc800088f141c */
[----:B------:R-:W5:Y:S04]  /*07b0*/  LDG.E R17, desc[UR10][R16.64] ;  /* 0x0000000a10117981 */ /* 0x000f68000c1e1900 */
[----:B------:R-:W5:Y:S01]  /*07c0*/  LDG.E R19, desc[UR10][R18.64] ;  /* 0x0000000a12137981 */ /* 0x000f62000c1e1900 */
[----:B------:R-:W-:-:S05]  /*07d0*/  VIADD R29, R25, 0x20 ;  /* 0x00000020191d7836 */ /* 0x000fca0000000000 */
[----:B------:R-:W-:Y:S01]  /*07e0*/  ISETP.GE.AND P0, PT, R29, R20, PT ;  /* 0x000000141d00720c */ /* 0x000fe20003f06270 */
[----:B------:R-:W-:Y:S02]  /*07f0*/  VIADD R25, R25, 0x40 ;  /* 0x0000004019197836 */ /* 0x000fe40000000000 */
[----:B------:R-:W-:Y:S01]  /*0800*/  VIADD R27, R27, 0x40 ;  /* 0x000000401b1b7836 */ /* 0x000fe20000000000 */
[----:B--2---:R-:W-:Y:S04]  /*0810*/  STS [R24+-0x80], R11 ;  /* 0xffff800b18007388 */ /* 0x004fe80000000800 */
[----:B---3--:R-:W-:Y:S04]  /*0820*/  STS [R26+-0x80], R13 ;  /* 0xffff800d1a007388 */ /* 0x008fe80000000800 */
[----:B----4-:R-:W-:Y:S04]  /*0830*/  STS [R24+-0x40], R15 ;  /* 0xffffc00f18007388 */ /* 0x010fe80000000800 */
[----:B-----5:R-:W-:Y:S04]  /*0840*/  STS [R26+-0x40], R5 ;  /* 0xffffc0051a007388 */ /* 0x020fe80000000800 */
[----:B------:R-:W-:Y:S04]  /*0850*/  STS [R24], R7 ;  /* 0x0000000718007388 */ /* 0x000fe80000000800 */
[----:B------:R-:W-:Y:S04]  /*0860*/  STS [R26], R9 ;  /* 0x000000091a007388 */ /* 0x000fe80000000800 */
[----:B------:R0:W-:Y:S04]  /*0870*/  STS [R24+0x40], R17 ;  /* 0x0000401118007388 */ /* 0x0001e80000000800 */
[----:B------:R1:W-:Y:S01]  /*0880*/  STS [R26+0x40], R19 ;  /* 0x000040131a007388 */ /* 0x0003e20000000800 */
[----:B0-----:R-:W-:Y:S01]  /*0890*/  IADD3 R24, PT, PT, R24, 0x100, RZ ;  /* 0x0000010018187810 */ /* 0x001fe20007ffe0ff */
[----:B-1----:R-:W-:Y:S01]  /*08a0*/  VIADD R26, R26, 0x100 ;  /* 0x000001001a1a7836 */ /* 0x002fe20000000000 */
[----:B------:R-:W-:Y:S06]  /*08b0*/  @!P0 BRA `(.L_x_12) ;  /* 0xfffffffc00088947 */ /* 0x000fec000383ffff */
.L_x_8:
[----:B------:R-:W-:Y:S05]  /*08c0*/  WARPSYNC.ALL ;  /* 0x0000000000007948 */ /* 0x000fea0003800000 */
[----:B------:R-:W-:Y:S06]  /*08d0*/  BAR.SYNC.DEFER_BLOCKING 0x0 ;  /* 0x0000000000007b1d */ /* 0x000fec0000010000 */
.L_x_7:
[----:B------:R-:W0:Y:S02]  /*08e0*/  LDC R20, c[0x0][0x39c] ;  /* 0x0000e700ff147b82 */ /* 0x000e240000000800 */
[----:B0-----:R-:W-:-:S04]  /*08f0*/  ISETP.GE.AND P0, PT, R21, R20, PT ;  /* 0x000000141500720c */ /* 0x001fc80003f06270 */
[----:B------:R-:W-:-:S13]  /*0900*/  ISETP.GE.OR P0, PT, R2, UR9, P0 ;  /* 0x0000000902007c0c */ /* 0x000fda0008706670 */
[----:B------:R-:W-:Y:S05]  /*0910*/  @P0 EXIT ;  /* 0x000000000000094d */ /* 0x000fea0003800000 */
[----:B------:R-:W0:Y:S01]  /*0920*/  LDC R22, c[0x0][0x3a0] ;  /* 0x0000e800ff167b82 */ /* 0x000e220000000800 */
[----:B------:R-:W-:Y:S01]  /*0930*/  IMAD.MOV.U32 R24, RZ, RZ, RZ ;  /* 0x000000ffff187224 */ /* 0x000fe200078e00ff */
[----:B0-----:R-:W-:-:S13]  /*0940*/  ISETP.GE.AND P0, PT, R22, 0x1, PT ;  /* 0x000000011600780c */ /* 0x001fda0003f06270 */
[----:B------:R-:W-:Y:S05]  /*0950*/  @!P0 BRA `(.L_x_13) ;  /* 0x0000000400708947 */ /* 0x000fea0003800000 */
[C---:B------:R-:W-:Y:S01]  /*0960*/  ISETP.GE.U32.AND P0, PT, R22.reuse, 0x8, PT ;  /* 0x000000081600780c */ /* 0x040fe20003f06070 */
[----:B------:R-:W-:Y:S01]  /*0970*/  HFMA2 R23, -RZ, RZ, 0, 0 ;  /* 0x00000000ff177431 */ /* 0x000fe200000001ff */
[----:B------:R-:W-:Y:S01]  /*0980*/  LOP3.LUT R28, R22, 0x7, RZ, 0xc0, !PT ;  /* 0x00000007161c7812 */ /* 0x000fe200078ec0ff */
[----:B------:R-:W-:-:S03]  /*0990*/  IMAD.MOV.U32 R24, RZ, RZ, RZ ;  /* 0x000000ffff187224 */ /* 0x000fc600078e00ff */
[----:B------:R-:W-:-:S07]  /*09a0*/  ISETP.NE.AND P1, PT, R28, RZ, PT ;  /* 0x000000ff1c00720c */ /* 0x000fce0003f25270 */
[----:B------:R-:W-:Y:S06]  /*09b0*/  @!P0 BRA `(.L_x_14) ;  /* 0x00000000009c8947 */ /* 0x000fec0003800000 */
[----:B------:R-:W0:Y:S01]  /*09c0*/  S2UR UR8, SR_CgaCtaId ;  /* 0x00000000000879c3 */ /* 0x000e220000008800 */
[----:B------:R-:W-:Y:S01]  /*09d0*/  UMOV UR6, 0x400 ;  /* 0x0000040000067882 */ /* 0x000fe20000000000 */
[----:B------:R-:W-:Y:S01]  /*09e0*/  LOP3.LUT R23, R22, 0x7ffffff8, RZ, 0xc0, !PT ;  /* 0x7ffffff816177812 */ /* 0x000fe200078ec0ff */
[----:B------:R-:W-:Y:S01]  /*09f0*/  UIADD3 UR7, UPT, UPT, UR6, 0x2000, URZ ;  /* 0x0000200006077890 */ /* 0x000fe2000fffe0ff */
[----:B------:R-:W-:Y:S01]  /*0a00*/  BSSY.RECONVERGENT B0, `(.L_x_14) ;  /* 0x0000022000007945 */ /* 0x000fe20003800200 */
[----:B------:R-:W-:Y:S02]  /*0a10*/  IMAD.MOV.U32 R24, RZ, RZ, RZ ;  /* 0x000000ffff187224 */ /* 0x000fe400078e00ff */
[----:B------:R-:W-:Y:S01]  /*0a20*/  IMAD.MOV R27, RZ, RZ, -R23 ;  /* 0x000000ffff1b7224 */ /* 0x000fe200078e0a17 */
[----:B0-----:R-:W-:Y:S02]  /*0a30*/  ULEA UR6, UR8, UR6, 0x18 ;  /* 0x0000000608067291 */ /* 0x001fe4000f8ec0ff */
[----:B------:R-:W-:-:S04]  /*0a40*/  ULEA UR7, UR8, UR7, 0x18 ;  /* 0x0000000708077291 */ /* 0x000fc8000f8ec0ff */
[----:B------:R-:W-:Y:S02]  /*0a50*/  LEA R25, R3, UR6, 0x9 ;  /* 0x0000000603197c11 */ /* 0x000fe4000f8e48ff */
[----:B------:R-:W-:-:S03]  /*0a60*/  LEA R26, R0, UR7, 0x9 ;  /* 0x00000007001a7c11 */ /* 0x000fc6000f8e48ff */
[----:B------:R-:W-:Y:S01]  /*0a70*/  VIADD R25, R25, 0x10 ;  /* 0x0000001019197836 */ /* 0x000fe20000000000 */
[----:B------:R-:W-:-:S07]  /*0a80*/  IADD3 R26, PT, PT, R26, 0x10, RZ ;  /* 0x000000101a1a7810 */ /* 0x000fce0007ffe0ff */
.L_x_15:
[----:B------:R-:W-:Y:S01]  /*0a90*/  LDS.128 R4, [R26+-0x10] ;  /* 0xfffff0001a047984 */ /* 0x000fe20000000c00 */
[----:B------:R-:W-:-:S03]  /*0aa0*/  VIADD R27, R27, 0x8 ;  /* 0x000000081b1b7836 */ /* 0x000fc60000000000 */
[----:B------:R-:W0:Y:S02]  /*0ab0*/  LDS.128 R8, [R25+-0x10] ;  /* 0xfffff00019087984 */ /* 0x000e240000000c00 */
[----:B------:R-:W-:Y:S02]  /*0ac0*/  ISETP.NE.AND P0, PT, R27, RZ, PT ;  /* 0x000000ff1b00720c */ /* 0x000fe40003f05270 */
[----:B------:R1:W-:Y:S04]  /*0ad0*/  LDS.128 R12, [R26] ;  /* 0x000000001a0c7984 */ /* 0x0003e80000000c00 */
[----:B------:R2:W3:Y:S01]  /*0ae0*/  LDS.128 R16, [R25] ;  /* 0x0000000019107984 */ /* 0x0004e20000000c00 */
[----:B-1----:R-:W-:Y:S02]  /*0af0*/  VIADD R26, R26, 0x20 ;  /* 0x000000201a1a7836 */ /* 0x002fe40000000000 */
[----:B--2---:R-:W-:-:S02]  /*0b00*/  VIADD R25, R25, 0x20 ;  /* 0x0000002019197836 */ /* 0x004fc40000000000 */
[----:B0-----:R-:W-:Y:S01]  /*0b10*/  FADD R29, R4, -R8 ;  /* 0x80000008041d7221 */ /* 0x001fe20000000000 */
[----:B------:R-:W-:Y:S01]  /*0b20*/  FADD R5, R5, -R9 ;  /* 0x8000000905057221 */ /* 0x000fe20000000000 */
[----:B------:R-:W-:Y:S01]  /*0b30*/  FADD R9, R6, -R10 ;  /* 0x8000000a06097221 */ /* 0x000fe20000000000 */
[----:B------:R-:W-:Y:S01]  /*0b40*/  FADD R7, R7, -R11 ;  /* 0x8000000b07077221 */ /* 0x000fe20000000000 */
[----:B------:R-:W-:-:S04]  /*0b50*/  FFMA R24, R29, R29, R24 ;  /* 0x0000001d1d187223 */ /* 0x000fc80000000018 */
[----:B------:R-:W-:Y:S01]  /*0b60*/  FFMA R24, R5, R5, R24 ;  /* 0x0000000505187223 */ /* 0x000fe20000000018 */
[----:B---3--:R-:W-:Y:S01]  /*0b70*/  FADD R5, R12, -R16 ;  /* 0x800000100c057221 */ /* 0x008fe20000000000 */
[----:B------:R-:W-:Y:S01]  /*0b80*/  FADD R13, R13, -R17 ;  /* 0x800000110d0d7221 */ /* 0x000fe20000000000 */
[----:B------:R-:W-:Y:S01]  /*0b90*/  FADD R15, R15, -R19 ;  /* 0x800000130f0f7221 */ /* 0x000fe20000000000 */
[----:B------:R-:W-:-:S04]  /*0ba0*/  FFMA R24, R9, R9, R24 ;  /* 0x0000000909187223 */ /* 0x000fc80000000018 */
[----:B------:R-:W-:-:S04]  /*0bb0*/  FFMA R24, R7, R7, R24 ;  /* 0x0000000707187223 */ /* 0x000fc80000000018 */
[----:B------:R-:W-:Y:S01]  /*0bc0*/  FFMA R24, R5, R5, R24 ;  /* 0x0000000505187223 */ /* 0x000fe20000000018 */
[----:B------:R-:W-:-:S03]  /*0bd0*/  FADD R5, R14, -R18 ;  /* 0x800000120e057221 */ /* 0x000fc60000000000 */
[----:B------:R-:W-:-:S04]  /*0be0*/  FFMA R24, R13, R13, R24 ;  /* 0x0000000d0d187223 */ /* 0x000fc80000000018 */
[----:B------:R-:W-:-:S04]  /*0bf0*/  FFMA R24, R5, R5, R24 ;  /* 0x0000000505187223 */ /* 0x000fc80000000018 */
[----:B------:R-:W-:Y:S01]  /*0c00*/  FFMA R24, R15, R15, R24 ;  /* 0x0000000f0f187223 */ /* 0x000fe20000000018 */
[----:B------:R-:W-:Y:S06]  /*0c10*/  @P0 BRA `(.L_x_15) ;  /* 0xfffffffc009c0947 */ /* 0x000fec000383ffff */
[----:B------:R-:W-:Y:S05]  /*0c20*/  BSYNC.RECONVERGENT B0 ;  /* 0x0000000000007941 */ /* 0x000fea0003800200 */
.L_x_14:
[----:B------:R-:W-:Y:S05]  /*0c30*/  @!P1 BRA `(.L_x_13) ;  /* 0x0000000000b89947 */ /* 0x000fea0003800000 */
[----:B------:R-:W0:Y:S01]  /*0c40*/  S2UR UR7, SR_CgaCtaId ;  /* 0x00000000000779c3 */ /* 0x000e220000008800 */
[----:B------:R-:W-:Y:S01]  /*0c50*/  UMOV UR6, 0x400 ;  /* 0x0000040000067882 */ /* 0x000fe20000000000 */
[----:B------:R-:W-:Y:S01]  /*0c60*/  ISETP.GE.U32.AND P0, PT, R28, 0x4, PT ;  /* 0x000000041c00780c */ /* 0x000fe20003f06070 */
[----:B------:R-:W-:Y:S01]  /*0c70*/  UIADD3 UR8, UPT, UPT, UR6, 0x2000, URZ ;  /* 0x0000200006087890 */ /* 0x000fe2000fffe0ff */
[----:B------:R-:W-:-:S04]  /*0c80*/  LOP3.LUT R14, R22, 0x3, RZ, 0xc0, !PT ;  /* 0x00000003160e7812 */ /* 0x000fc800078ec0ff */
[----:B------:R-:W-:Y:S01]  /*0c90*/  ISETP.NE.AND P1, PT, R14, RZ, PT ;  /* 0x000000ff0e00720c */ /* 0x000fe20003f25270 */
[----:B0-----:R-:W-:Y:S02]  /*0ca0*/  ULEA UR6, UR7, UR6, 0x18 ;  /* 0x0000000607067291 */ /* 0x001fe4000f8ec0ff */
[----:B------:R-:W-:-:S04]  /*0cb0*/  ULEA UR8, UR7, UR8, 0x18 ;  /* 0x0000000807087291 */ /* 0x000fc8000f8ec0ff */
[----:B------:R-:W-:Y:S02]  /*0cc0*/  LEA R12, R3, UR6, 0x9 ;  /* 0x00000006030c7c11 */ /* 0x000fe4000f8e48ff */
[----:B------:R-:W-:Y:S01]  /*0cd0*/  LEA R0, R0, UR8, 0x9 ;  /* 0x0000000800007c11 */ /* 0x000fe2000f8e48ff */
[----:B------:R-:W-:Y:S06]  /*0ce0*/  @!P0 BRA `(.L_x_16) ;  /* 0x00000000003c8947 */ /* 0x000fec0003800000 */
[C---:B------:R-:W-:Y:S01]  /*0cf0*/  LEA R3, R23.reuse, R0, 0x2 ;  /* 0x0000000017037211 */ /* 0x040fe200078e10ff */
[C---:B------:R-:W-:Y:S02]  /*0d00*/  IMAD R13, R23.reuse, 0x4, R12 ;  /* 0x00000004170d7824 */ /* 0x040fe400078e020c */
[----:B------:R-:W-:Y:S02]  /*0d10*/  VIADD R23, R23, 0x4 ;  /* 0x0000000417177836 */ /* 0x000fe40000000000 */
[----:B------:R-:W-:Y:S04]  /*0d20*/  LDS.64 R4, [R3] ;  /* 0x0000000003047984 */ /* 0x000fe80000000a00 */
[----:B------:R-:W0:Y:S04]  /*0d30*/  LDS.64 R6, [R13] ;  /* 0x000000000d067984 */ /* 0x000e280000000a00 */
[----:B------:R-:W-:Y:S04]  /*0d40*/  LDS.64 R8, [R3+0x8] ;  /* 0x0000080003087984 */ /* 0x000fe80000000a00 */
[----:B------:R-:W1:Y:S01]  /*0d50*/  LDS.64 R10, [R13+0x8] ;  /* 0x000008000d0a7984 */ /* 0x000e620000000a00 */
[----:B0-----:R-:W-:Y:S01]  /*0d60*/  FADD R15, R4, -R6 ;  /* 0x80000006040f7221 */ /* 0x001fe20000000000 */
[----:B------:R-:W-:-:S03]  /*0d70*/  FADD R4, R5, -R7 ;  /* 0x8000000705047221 */ /* 0x000fc60000000000 */
[----:B------:R-:W-:Y:S01]  /*0d80*/  FFMA R15, R15, R15, R24 ;  /* 0x0000000f0f0f7223 */ /* 0x000fe20000000018 */
[----:B-1----:R-:W-:-:S03]  /*0d90*/  FADD R8, R8, -R10 ;  /* 0x8000000a08087221 */ /* 0x002fc60000000000 */
[----:B------:R-:W-:Y:S01]  /*0da0*/  FFMA R15, R4, R4, R15 ;  /* 0x00000004040f7223 */ /* 0x000fe2000000000f */
[----:B------:R-:W-:-:S03]  /*0db0*/  FADD R24, R9, -R11 ;  /* 0x8000000b09187221 */ /* 0x000fc60000000000 */
[----:B------:R-:W-:-:S04]  /*0dc0*/  FFMA R15, R8, R8, R15 ;  /* 0x00000008080f7223 */ /* 0x000fc8000000000f */
[----:B------:R-:W-:-:S07]  /*0dd0*/  FFMA R24, R24, R24, R15 ;  /* 0x0000001818187223 */ /* 0x000fce000000000f */
.L_x_16:
[----:B------:R-:W-:Y:S05]  /*0de0*/  @!P1 BRA `(.L_x_13) ;  /* 0x00000000004c9947 */ /* 0x000fea0003800000 */
[----:B------:R-:W-:Y:S02]  /*0df0*/  ISETP.NE.AND P0, PT, R14, 0x1, PT ;  /* 0x000000010e00780c */ /* 0x000fe40003f05270 */
[----:B------:R-:W-:-:S04]  /*0e00*/  LOP3.LUT R22, R22, 0x1, RZ, 0xc0, !PT ;  /* 0x0000000116167812 */ /* 0x000fc800078ec0ff */
[----:B------:R-:W-:-:S07]  /*0e10*/  ISETP.NE.U32.AND P1, PT, R22, 0x1, PT ;  /* 0x000000011600780c */ /* 0x000fce0003f25070 */
[----:B------:R-:W-:Y:S06]  /*0e20*/  @!P0 BRA `(.L_x_17) ;  /* 0x0000000000248947 */ /* 0x000fec0003800000 */
[C---:B------:R-:W-:Y:S01]  /*0e30*/  IMAD R6, R23.reuse, 0x4, R12 ;  /* 0x0000000417067824 */ /* 0x040fe200078e020c */
[C---:B------:R-:W-:Y:S01]  /*0e40*/  LEA R3, R23.reuse, R0, 0x2 ;  /* 0x0000000017037211 */ /* 0x040fe200078e10ff */
[----:B------:R-:W-:-:S04]  /*0e50*/  VIADD R23, R23, 0x2 ;  /* 0x0000000217177836 */ /* 0x000fc80000000000 */
[----:B------:R-:W-:Y:S04]  /*0e60*/  LDS.64 R4, [R3] ;  /* 0x0000000003047984 */ /* 0x000fe80000000a00 */
[----:B------:R-:W0:Y:S02]  /*0e70*/  LDS.64 R6, [R6] ;  /* 0x0000000006067984 */ /* 0x000e240000000a00 */
[----:B0-----:R-:W-:Y:S01]  /*0e80*/  FADD R9, R4, -R6 ;  /* 0x8000000604097221 */ /* 0x001fe20000000000 */
[----:B------:R-:W-:-:S03]  /*0e90*/  FADD R5, R5, -R7 ;  /* 0x8000000705057221 */ /* 0x000fc60000000000 */
[----:B------:R-:W-:-:S04]  /*0ea0*/  FFMA R24, R9, R9, R24 ;  /* 0x0000000909187223 */ /* 0x000fc80000000018 */
[----:B------:R-:W-:-:S07]  /*0eb0*/  FFMA R24, R5, R5, R24 ;  /* 0x0000000505187223 */ /* 0x000fce0000000018 */
.L_x_17:
[C---:B------:R-:W-:Y:S01]  /*0ec0*/  @!P1 LEA R0, R23.reuse, R0, 0x2 ;  /* 0x0000000017009211 */ /* 0x040fe200078e10ff */
[----:B------:R-:W-:-:S05]  /*0ed0*/  @!P1 IMAD R12, R23, 0x4, R12 ;  /* 0x00000004170c9824 */ /* 0x000fca00078e020c */
[----:B------:R-:W-:Y:S04]  /*0ee0*/  @!P1 LDS R0, [R0] ;  /* 0x0000000000009984 */ /* 0x000fe80000000800 */
[----:B------:R-:W0:Y:S02]  /*0ef0*/  @!P1 LDS R3, [R12] ;  /* 0x000000000c039984 */ /* 0x000e240000000800 */
[----:B0-----:R-:W-:-:S04]  /*0f00*/  @!P1 FADD R3, R0, -R3 ;  /* 0x8000000300039221 */ /* 0x001fc80000000000 */
[----:B------:R-:W-:-:S07]  /*0f10*/  @!P1 FFMA R24, R3, R3, R24 ;  /* 0x0000000303189223 */ /* 0x000fce0000000018 */
.L_x_13:
[----:B------:R-:W0:Y:S01]  /*0f20*/  LDC.64 R4, c[0x0][0x390] ;  /* 0x0000e400ff047b82 */ /* 0x000e220000000a00 */
[----:B------:R-:W-:-:S04]  /*0f30*/  IMAD R3, R2, R20, R21 ;  /* 0x0000001402037224 */ /* 0x000fc800078e0215 */
[----:B0-----:R-:W-:-:S05]  /*0f40*/  IMAD.WIDE R2, R3, 0x4, R4 ;  /* 0x0000000403027825 */ /* 0x001fca00078e0204 */
[----:B------:R-:W-:Y:S01]  /*0f50*/  STG.E desc[UR10][R2.64], R24 ;  /* 0x0000001802007986 */ /* 0x000fe2000c10190a */
[----:B------:R-:W-:Y:S05]  /*0f60*/  EXIT ;  /* 0x000000000000794d */ /* 0x000fea0003800000 */
.L_x_18:
        /* <DEDUP_REMOVED lines=9> */
.L_x_42:


//--------------------- .text._Z12cal_distancePfS_S_iii --------------------------
	.section	.text._Z12cal_distancePfS_S_iii,"ax",@progbits
	.align	128
        .global         _Z12cal_distancePfS_S_iii
        .type           _Z12cal_distancePfS_S_iii,@function
        .size           _Z12cal_distancePfS_S_iii,(.L_x_43 - _Z12cal_distancePfS_S_iii)
        .other          _Z12cal_distancePfS_S_iii,@"STO_CUDA_ENTRY STV_DEFAULT"
_Z12cal_distancePfS_S_iii:
.text._Z12cal_distancePfS_S_iii:
[----:B------:R-:W-:Y:S01]  /*0000*/  LDC R1, c[0x0][0x37c] ;  /* 0x0000df00ff017b82 */ /* 0x000fe20000000800 */
[----:B------:R-:W0:Y:S01]  /*0010*/  S2R R7, SR_CTAID.X ;  /* 0x0000000000077919 */ /* 0x000e220000002500 */
[----:B------:R-:W0:Y:S01]  /*0020*/  LDCU UR4, c[0x0][0x360] ;  /* 0x00006c00ff0477ac */ /* 0x000e220008000800 */
[----:B------:R-:W0:Y:S01]  /*0030*/  S2R R0, SR_TID.X ;  /* 0x0000000000007919 */ /* 0x000e220000002100 */
[----:B------:R-:W1:Y:S01]  /*0040*/  LDCU UR5, c[0x0][0x364] ;  /* 0x00006c80ff0577ac */ /* 0x000e620008000800 */
[----:B------:R-:W1:Y:S01]  /*0050*/  S2R R6, SR_CTAID.Y ;  /* 0x0000000000067919 */ /* 0x000e620000002600 */
[----:B------:R-:W2:Y:S01]  /*0060*/  LDCU.64 UR6, c[0x0][0x398] ;  /* 0x00007300ff0677ac */ /* 0x000ea20008000a00 */
[----:B------:R-:W1:Y:S01]  /*0070*/  S2R R3, SR_TID.Y ;  /* 0x0000000000037919 */ /* 0x000e620000002200 */
[----:B0-----:R-:W-:-:S05]  /*0080*/  IMAD R7, R7, UR4, R0 ;  /* 0x0000000407077c24 */ /* 0x001fca000f8e0200 */
[----:B--2---:R-:W-:Y:S01]  /*0090*/  ISETP.GE.AND P0, PT, R7, UR7, PT ;  /* 0x0000000707007c0c */ /* 0x004fe2000bf06270 */
[----:B-1----:R-:W-:-:S05]  /*00a0*/  IMAD R6, R6, UR5, R3 ;  /* 0x0000000506067c24 */ /* 0x002fca000f8e0203 */
[----:B------:R-:W-:-:S13]  /*00b0*/  ISETP.GE.OR P0, PT, R6, UR6, P0 ;  /* 0x0000000606007c0c */ /* 0x000fda0008706670 */
[----:B------:R-:W-:Y:S05]  /*00c0*/  @P0 EXIT ;  /* 0x000000000000094d */ /* 0x000fea0003800000 */
[----:B------:R-:W0:Y:S01]  /*00d0*/  LDC R12, c[0x0][0x3a0] ;  /* 0x0000e800ff0c7b82 */ /* 0x000e220000000800 */
[----:B------:R-:W1:Y:S01]  /*00e0*/  LDCU.64 UR4, c[0x0][0x358] ;  /* 0x00006b00ff0477ac */ /* 0x000e620008000a00 */
[----:B------:R-:W-:Y:S02]  /*00f0*/  IMAD R0, R6, UR7, R7 ;  /* 0x0000000706007c24 */ /* 0x000fe4000f8e0207 */
[----:B------:R-:W-:Y:S01]  /*0100*/  IMAD.MOV.U32 R11, RZ, RZ, RZ ;  /* 0x000000ffff0b7224 */ /* 0x000fe200078e00ff */
[----:B0-----:R-:W-:-:S13]  /*0110*/  ISETP.GE.AND P0, PT, R12, 0x1, PT ;  /* 0x000000010c00780c */ /* 0x001fda0003f06270 */
[----:B-1----:R-:W-:Y:S05]  /*0120*/  @!P0 BRA `(.L_x_19) ;  /* 0x0000000800048947 */ /* 0x002fea0003800000 */
[----:B------:R-:W-:Y:S01]  /*0130*/  ISETP.GE.U32.AND P1, PT, R12, 0x8, PT ;  /* 0x000000080c00780c */ /* 0x000fe20003f26070 */
[-C--:B------:R-:W-:Y:S01]  /*0140*/  IMAD R6, R6, R12.reuse, RZ ;  /* 0x0000000c06067224 */ /* 0x080fe200078e02ff */
[----:B------:R-:W-:Y:S01]  /*0150*/  LOP3.LUT R23, R12, 0x7, RZ, 0xc0, !PT ;  /* 0x000000070c177812 */ /* 0x000fe200078ec0ff */
[----:B------:R-:W-:Y:S02]  /*0160*/  IMAD R7, R7, R12, RZ ;  /* 0x0000000c07077224 */ /* 0x000fe400078e02ff */
[----:B------:R-:W-:Y:S02]  /*0170*/  HFMA2 R8, -RZ, RZ, 0, 0 ;  /* 0x00000000ff087431 */ /* 0x000fe400000001ff */
[----:B------:R-:W-:Y:S01]  /*0180*/  IMAD.MOV.U32 R11, RZ, RZ, RZ ;  /* 0x000000ffff0b7224 */ /* 0x000fe200078e00ff */
[----:B------:R-:W-:Y:S02]  /*0190*/  ISETP.NE.AND P0, PT, R23, RZ, PT ;  /* 0x000000ff1700720c */ /* 0x000fe40003f05270 */
[----:B------:R-:W-:-:S02]  /*01a0*/  SHF.R.S32.HI R9, RZ, 0x1f, R6 ;  /* 0x0000001fff097819 */ /* 0x000fc40000011406 */
[----:B------:R-:W-:Y:S01]  /*01b0*/  SHF.R.S32.HI R10, RZ, 0x1f, R7 ;  /* 0x0000001fff0a7819 */ /* 0x000fe20000011407 */
[----:B------:R-:W-:Y:S08]  /*01c0*/  @!P1 BRA `(.L_x_20) ;  /* 0x0000000000cc9947 */ /* 0x000ff00003800000 */
[----:B------:R-:W0:Y:S01]  /*01d0*/  LDCU.128 UR8, c[0x0][0x380] ;  /* 0x00007000ff0877ac */ /* 0x000e220008000c00 */
[----:B------:R-:W-:Y:S01]  /*01e0*/  LOP3.LUT R8, R12, 0x7ffffff8, RZ, 0xc0, !PT ;  /* 0x7ffffff80c087812 */ /* 0x000fe200078ec0ff */
[----:B------:R-:W-:-:S04]  /*01f0*/  IMAD.MOV.U32 R11, RZ, RZ, RZ ;  /* 0x000000ffff0b7224 */ /* 0x000fc800078e00ff */
[----:B------:R-:W-:Y:S01]  /*0200*/  IMAD.MOV R16, RZ, RZ, -R8 ;  /* 0x000000ffff107224 */ /* 0x000fe200078e0a08 */
[C---:B0-----:R-:W-:Y:S02]  /*0210*/  LEA R2, P3, R7.reuse, UR10, 0x2 ;  /* 0x0000000a07027c11 */ /* 0x041fe4000f8610ff */
[----:B------:R-:W-:Y:S02]  /*0220*/  LEA R4, P1, R6, UR8, 0x2 ;  /* 0x0000000806047c11 */ /* 0x000fe4000f8210ff */
[----:B------:R-:W-:Y:S02]  /*0230*/  IADD3 R2, P4, PT, R2, 0x10, RZ ;  /* 0x0000001002027810 */ /* 0x000fe40007f9e0ff */
[----:B------:R-:W-:Y:S02]  /*0240*/  LEA.HI.X R3, R7, UR11, R10, 0x2, P3 ;  /* 0x0000000b07037c11 */ /* 0x000fe400098f140a */
[----:B------:R-:W-:Y:S02]  /*0250*/  IADD3 R4, P2, PT, R4, 0x10, RZ ;  /* 0x0000001004047810 */ /* 0x000fe40007f5e0ff */
[----:B------:R-:W-:Y:S01]  /*0260*/  LEA.HI.X R5, R6, UR9, R9, 0x2, P1 ;  /* 0x0000000906057c11 */ /* 0x000fe200088f1409 */
[----:B------:R-:W-:-:S03]  /*0270*/  IMAD.X R3, RZ, RZ, R3, P4 ;  /* 0x000000ffff037224 */ /* 0x000fc600020e0603 */
[----:B------:R-:W-:-:S07]  /*0280*/  IADD3.X R5, PT, PT, RZ, R5, RZ, P2, !PT ;  /* 0x00000005ff057210 */ /* 0x000fce00017fe4ff */
.L_x_21:
[----:B------:R-:W2:Y:S04]  /*0290*/  LDG.E R19, desc[UR4][R4.64+-0x10] ;  /* 0xfffff00404137981 */ /* 0x000ea8000c1e1900 */
[----:B------:R-:W2:Y:S04]  /*02a0*/  LDG.E R22, desc[UR4][R2.64+-0x10] ;  /* 0xfffff00402167981 */ /* 0x000ea8000c1e1900 */
[----:B------:R-:W3:Y:S04]  /*02b0*/  LDG.E R25, desc[UR4][R4.64+-0xc] ;  /* 0xfffff40404197981 */ /* 0x000ee8000c1e1900 */
[----:B------:R-:W3:Y:S04]  /*02c0*/  LDG.E R26, desc[UR4][R2.64+-0xc] ;  /* 0xfffff404021a7981 */ /* 0x000ee8000c1e1900 */
[----:B------:R-:W4:Y:S04]  /*02d0*/  LDG.E R14, desc[UR4][R4.64+-0x8] ;  /* 0xfffff804040e7981 */ /* 0x000f28000c1e1900 */
[----:B------:R-:W4:Y:S04]  /*02e0*/  LDG.E R13, desc[UR4][R2.64+-0x8] ;  /* 0xfffff804020d7981 */ /* 0x000f28000c1e1900 */
[----:B------:R-:W5:Y:S04]  /*02f0*/  LDG.E R15, desc[UR4][R4.64+-0x4] ;  /* 0xfffffc04040f7981 */ /* 0x000f68000c1e1900 */
[----:B------:R-:W5:Y:S04]  /*0300*/  LDG.E R20, desc[UR4][R2.64+-0x4] ;  /* 0xfffffc0402147981 */ /* 0x000f68000c1e1900 */
[----:B------:R-:W5:Y:S04]  /*0310*/  LDG.E R18, desc[UR4][R4.64] ;  /* 0x0000000404127981 */ /* 0x000f68000c1e1900 */
[----:B------:R-:W5:Y:S01]  /*0320*/  LDG.E R17, desc[UR4][R2.64] ;  /* 0x0000000402117981 */ /* 0x000f62000c1e1900 */
[----:B--2---:R-:W-:-:S03]  /*0330*/  FADD R24, R19, -R22 ;  /* 0x8000001613187221 */ /* 0x004fc60000000000 */
[----:B------:R-:W2:Y:S01]  /*0340*/  LDG.E R19, desc[UR4][R4.64+0x4] ;  /* 0x0000040404137981 */ /* 0x000ea2000c1e1900 */
[----:B------:R-:W-:-:S03]  /*0350*/  FFMA R21, R24, R24, R11 ;  /* 0x0000001818157223 */ /* 0x000fc6000000000b */
[----:B------:R-:W2:Y:S01]  /*0360*/  LDG.E R22, desc[UR4][R2.64+0x4] ;  /* 0x0000040402167981 */ /* 0x000ea2000c1e1900 */
[----:B---3--:R-:W-:-:S03]  /*0370*/  FADD R26, R25, -R26 ;  /* 0x8000001a191a7221 */ /* 0x008fc60000000000 */
[----:B------:R-:W3:Y:S04]  /*0380*/  LDG.E R24, desc[UR4][R4.64+0x8] ;  /* 0x0000080404187981 */ /* 0x000ee8000c1e1900 */
[----:B------:R-:W3:Y:S01]  /*0390*/  LDG.E R11, desc[UR4][R2.64+0x8] ;  /* 0x00000804020b7981 */ /* 0x000ee2000c1e1900 */
[----:B------:R-:W-:-:S03]  /*03a0*/  FFMA R25, R26, R26, R21 ;  /* 0x0000001a1a197223 */ /* 0x000fc60000000015 */
[----:B------:R0:W3:Y:S04]  /*03b0*/  LDG.E R26, desc[UR4][R4.64+0xc] ;  /* 0x00000c04041a7981 */ /* 0x0000e8000c1e1900 */
[----:B------:R1:W3:Y:S01]  /*03c0*/  LDG.E R21, desc[UR4][R2.64+0xc] ;  /* 0x00000c0402157981 */ /* 0x0002e2000c1e1900 */
[----:B----4-:R-:W-:Y:S01]  /*03d0*/  FADD R14, R14, -R13 ;  /* 0x8000000d0e0e7221 */ /* 0x010fe20000000000 */
[----:B-----5:R-:W-:Y:S01]  /*03e0*/  FADD R20, R15, -R20 ;  /* 0x800000140f147221 */ /* 0x020fe20000000000 */
[----:B------:R-:W-:Y:S02]  /*03f0*/  VIADD R16, R16, 0x8 ;  /* 0x0000000810107836 */ /* 0x000fe40000000000 */
[----:B------:R-:W-:Y:S01]  /*0400*/  FFMA R25, R14, R14, R25 ;  /* 0x0000000e0e197223 */ /* 0x000fe20000000019 */
[----:B0-----:R-:W-:-:S02]  /*0410*/  IADD3 R4, P2, PT, R4, 0x20, RZ ;  /* 0x0000002004047810 */ /* 0x001fc40007f5e0ff */
[----:B------:R-:W-:Y:S01]  /*0420*/  ISETP.NE.AND P1, PT, R16, RZ, PT ;  /* 0x000000ff1000720c */ /* 0x000fe20003f25270 */
[----:B------:R-:W-:Y:S01]  /*0430*/  FFMA R25, R20, R20, R25 ;  /* 0x0000001414197223 */ /* 0x000fe20000000019 */
[----:B------:R-:W-:Y:S01]  /*0440*/  FADD R18, R18, -R17 ;  /* 0x8000001112127221 */ /* 0x000fe20000000000 */
[----:B-1----:R-:W-:Y:S02]  /*0450*/  IADD3 R2, P3, PT, R2, 0x20, RZ ;  /* 0x0000002002027810 */ /* 0x002fe40007f7e0ff */
[----:B------:R-:W-:Y:S01]  /*0460*/  IADD3.X R5, PT, PT, RZ, R5, RZ, P2, !PT ;  /* 0x00000005ff057210 */ /* 0x000fe200017fe4ff */
[----:B------:R-:W-:Y:S02]  /*0470*/  FFMA R25, R18, R18, R25 ;  /* 0x0000001212197223 */ /* 0x000fe40000000019 */
[----:B------:R-:W-:Y:S02]  /*0480*/  IMAD.X R3, RZ, RZ, R3, P3 ;  /* 0x000000ffff037224 */ /* 0x000fe400018e0603 */
[----:B--2---:R-:W-:-:S04]  /*0490*/  FADD R22, R19, -R22 ;  /* 0x8000001613167221 */ /* 0x004fc80000000000 */
[----:B------:R-:W-:Y:S01]  /*04a0*/  FFMA R25, R22, R22, R25 ;  /* 0x0000001616197223 */ /* 0x000fe20000000019 */
[----:B---3--:R-:W-:-:S04]  /*04b0*/  FADD R24, R24, -R11 ;  /* 0x8000000b18187221 */ /* 0x008fc80000000000 */
[----:B------:R-:W-:Y:S01]  /*04c0*/  FFMA R25, R24, R24, R25 ;  /* 0x0000001818197223 */ /* 0x000fe20000000019 */
[----:B------:R-:W-:-:S04]  /*04d0*/  FADD R26, R26, -R21 ;  /* 0x800000151a1a7221 */ /* 0x000fc80000000000 */
[----:B------:R-:W-:Y:S01]  /*04e0*/  FFMA R11, R26, R26, R25 ;  /* 0x0000001a1a0b7223 */ /* 0x000fe20000000019 */
[----:B------:R-:W-:Y:S06]  /*04f0*/  @P1 BRA `(.L_x_21) ;  /* 0xfffffffc00641947 */ /* 0x000fec000383ffff */
.L_x_20:
[----:B------:R-:W-:Y:S05]  /*0500*/  @!P0 BRA `(.L_x_19) ;  /* 0x00000004000c8947 */ /* 0x000fea0003800000 */
[----:B------:R-:W-:Y:S02]  /*0510*/  ISETP.GE.U32.AND P1, PT, R23, 0x4, PT ;  /* 0x000000041700780c */ /* 0x000fe40003f26070 */
[----:B------:R-:W-:-:S04]  /*0520*/  LOP3.LUT R20, R12, 0x3, RZ, 0xc0, !PT ;  /* 0x000000030c147812 */ /* 0x000fc800078ec0ff */
[----:B------:R-:W-:-:S07]  /*0530*/  ISETP.NE.AND P0, PT, R20, RZ, PT ;  /* 0x000000ff1400720c */ /* 0x000fce0003f05270 */
[----:B------:R-:W-:Y:S06]  /*0540*/  @!P1 BRA `(.L_x_22) ;  /* 0x0000000000689947 */ /* 0x000fec0003800000 */
[----:B------:R-:W0:Y:S01]  /*0550*/  LDCU.128 UR8, c[0x0][0x380] ;  /* 0x00007000ff0877ac */ /* 0x000e220008000c00 */
[-C--:B------:R-:W-:Y:S02]  /*0560*/  IADD3 R3, P1, PT, R6, R8.reuse, RZ ;  /* 0x0000000806037210 */ /* 0x080fe40007f3e0ff */
[----:B------:R-:W-:-:S03]  /*0570*/  IADD3 R5, P3, PT, R7, R8, RZ ;  /* 0x0000000807057210 */ /* 0x000fc60007f7e0ff */
[----:B------:R-:W-:Y:S01]  /*0580*/  IMAD.X R16, RZ, RZ, R9, P1 ;  /* 0x000000ffff107224 */ /* 0x000fe200008e0609 */
[----:B------:R-:W-:Y:S02]  /*0590*/  IADD3.X R14, PT, PT, RZ, R10, RZ, P3, !PT ;  /* 0x0000000aff0e7210 */ /* 0x000fe40001ffe4ff */
[----:B0-----:R-:W-:Y:S02]  /*05a0*/  LEA R2, P2, R3, UR8, 0x2 ;  /* 0x0000000803027c11 */ /* 0x001fe4000f8410ff */
[----:B------:R-:W-:Y:S02]  /*05b0*/  LEA R4, P4, R5, UR10, 0x2 ;  /* 0x0000000a05047c11 */ /* 0x000fe4000f8810ff */
[----:B------:R-:W-:Y:S02]  /*05c0*/  LEA.HI.X R3, R3, UR9, R16, 0x2, P2 ;  /* 0x0000000903037c11 */ /* 0x000fe400090f1410 */
[----:B------:R-:W-:-:S03]  /*05d0*/  LEA.HI.X R5, R5, UR11, R14, 0x2, P4 ;  /* 0x0000000b05057c11 */ /* 0x000fc6000a0f140e */
[----:B------:R-:W2:Y:S04]  /*05e0*/  LDG.E R13, desc[UR4][R2.64] ;  /* 0x00000004020d7981 */ /* 0x000ea8000c1e1900 */
[----:B------:R-:W2:Y:S04]  /*05f0*/  LDG.E R14, desc[UR4][R4.64] ;  /* 0x00000004040e7981 */ /* 0x000ea8000c1e1900 */
[----:B------:R-:W3:Y:S04]  /*0600*/  LDG.E R15, desc[UR4][R2.64+0x4] ;  /* 0x00000404020f7981 */ /* 0x000ee8000c1e1900 */
[----:B------:R-:W3:Y:S04]  /*0610*/  LDG.E R16, desc[UR4][R4.64+0x4] ;  /* 0x0000040404107981 */ /* 0x000ee8000c1e1900 */
[----:B------:R-:W4:Y:S04]  /*0620*/  LDG.E R17, desc[UR4][R2.64+0x8] ;  /* 0x0000080402117981 */ /* 0x000f28000c1e1900 */
[----:B------:R-:W4:Y:S04]  /*0630*/  LDG.E R18, desc[UR4][R4.64+0x8] ;  /* 0x0000080404127981 */ /* 0x000f28000c1e1900 */
[----:B------:R-:W5:Y:S04]  /*0640*/  LDG.E R19, desc[UR4][R2.64+0xc] ;  /* 0x00000c0402137981 */ /* 0x000f68000c1e1900 */
[----:B------:R-:W5:Y:S01]  /*0650*/  LDG.E R22, desc[UR4][R4.64+0xc] ;  /* 0x00000c0404167981 */ /* 0x000f62000c1e1900 */
[----:B------:R-:W-:-:S02]  /*0660*/  VIADD R8, R8, 0x4 ;  /* 0x0000000408087836 */ /* 0x000fc40000000000 */
[----:B--2---:R-:W-:-:S04]  /*0670*/  FADD R14, R13, -R14 ;  /* 0x8000000e0d0e7221 */ /* 0x004fc80000000000 */
[----:B------:R-:W-:Y:S01]  /*0680*/  FFMA R11, R14, R14, R11 ;  /* 0x0000000e0e0b7223 */ /* 0x000fe2000000000b */
[----:B---3--:R-:W-:-:S04]  /*0690*/  FADD R16, R15, -R16 ;  /* 0x800000100f107221 */ /* 0x008fc80000000000 */
[----:B------:R-:W-:Y:S01]  /*06a0*/  FFMA R11, R16, R16, R11 ;  /* 0x00000010100b7223 */ /* 0x000fe2000000000b */
[----:B----4-:R-:W-:-:S04]  /*06b0*/  FADD R18, R17, -R18 ;  /* 0x8000001211127221 */ /* 0x010fc80000000000 */
[----:B------:R-:W-:Y:S01]  /*06c0*/  FFMA R11, R18, R18, R11 ;  /* 0x00000012120b7223 */ /* 0x000fe2000000000b */
[----:B-----5:R-:W-:-:S04]  /*06d0*/  FADD R22, R19, -R22 ;  /* 0x8000001613167221 */ /* 0x020fc80000000000 */
[----:B------:R-:W-:-:S07]  /*06e0*/  FFMA R11, R22, R22, R11 ;  /* 0x00000016160b7223 */ /* 0x000fce000000000b */
.L_x_22:
[----:B------:R-:W-:Y:S05]  /*06f0*/  @!P0 BRA `(.L_x_19) ;  /* 0x0000000000908947 */ /* 0x000fea0003800000 */
[----:B------:R-:W0:Y:S01]  /*0700*/  LDC.64 R14, c[0x0][0x380] ;  /* 0x0000e000ff0e7b82 */ /* 0x000e220000000a00 */
[----:B------:R-:W-:Y:S02]  /*0710*/  ISETP.NE.AND P1, PT, R20, 0x1, PT ;  /* 0x000000011400780c */ /* 0x000fe40003f25270 */
[----:B------:R-:W-:-:S04]  /*0720*/  LOP3.LUT R12, R12, 0x1, RZ, 0xc0, !PT ;  /* 0x000000010c0c7812 */ /* 0x000fc800078ec0ff */
[----:B------:R-:W-:Y:S01]  /*0730*/  ISETP.NE.U32.AND P0, PT, R12, 0x1, PT ;  /* 0x000000010c00780c */ /* 0x000fe20003f05070 */
[----:B------:R-:W1:Y:S06]  /*0740*/  LDC.64 R16, c[0x0][0x388] ;  /* 0x0000e200ff107b82 */ /* 0x000e6c0000000a00 */
[-C--:B------:R-:W-:Y:S02]  /*0750*/  @P1 IADD3 R13, P2, PT, R6, R8.reuse, RZ ;  /* 0x00000008060d1210 */ /* 0x080fe40007f5e0ff */
[----:B------:R-:W2:Y:S01]  /*0760*/  LDC.64 R4, c[0x0][0x388] ;  /* 0x0000e200ff047b82 */ /* 0x000ea20000000a00 */
[----:B------:R-:W-:Y:S01]  /*0770*/  @P1 IADD3 R18, P3, PT, R7, R8, RZ ;  /* 0x0000000807121210 */ /* 0x000fe20007f7e0ff */
[----:B------:R-:W-:Y:S01]  /*0780*/  @P1 VIADD R8, R8, 0x2 ;  /* 0x0000000208081836 */ /* 0x000fe20000000000 */
[----:B------:R-:W-:-:S05]  /*0790*/  @P1 IADD3.X R12, PT, PT, RZ, R9, RZ, P2, !PT ;  /* 0x00000009ff0c1210 */ /* 0x000fca00017fe4ff */
[----:B------:R-:W3:Y:S01]  /*07a0*/  LDC.64 R2, c[0x0][0x380] ;  /* 0x0000e000ff027b82 */ /* 0x000ee20000000a00 */
[----:B0-----:R-:W-:-:S04]  /*07b0*/  @P1 LEA R14, P2, R13, R14, 0x2 ;  /* 0x0000000e0d0e1211 */ /* 0x001fc800078410ff */
[----:B------:R-:W-:Y:S02]  /*07c0*/  @P1 LEA.HI.X R15, R13, R15, R12, 0x2, P2 ;  /* 0x0000000f0d0f1211 */ /* 0x000fe400010f140c */
[----:B------:R-:W-:Y:S02]  /*07d0*/  @P1 IADD3.X R12, PT, PT, RZ, R10, RZ, P3, !PT ;  /* 0x0000000aff0c1210 */ /* 0x000fe40001ffe4ff */
[----:B-1----:R-:W-:Y:S02]  /*07e0*/  @P1 LEA R16, P4, R18, R16, 0x2 ;  /* 0x0000001012101211 */ /* 0x002fe400078810ff */
[-C--:B------:R-:W-:Y:S02]  /*07f0*/  @!P0 IADD3 R6, P2, PT, R6, R8.reuse, RZ ;  /* 0x0000000806068210 */ /* 0x080fe40007f5e0ff */
[----:B------:R-:W-:Y:S02]  /*0800*/  @!P0 IADD3 R7, P3, PT, R7, R8, RZ ;  /* 0x0000000807078210 */ /* 0x000fe40007f7e0ff */
[----:B------:R-:W-:Y:S01]  /*0810*/  @P1 LEA.HI.X R17, R18, R17, R12, 0x2, P4 ;  /* 0x0000001112111211 */ /* 0x000fe200020f140c */
[----:B------:R-:W-:Y:S01]  /*0820*/  @!P0 IMAD.X R9, RZ, RZ, R9, P2 ;  /* 0x000000ffff098224 */ /* 0x000fe200010e0609 */
[----:B------:R-:W-:Y:S01]  /*0830*/  @!P0 IADD3.X R10, PT, PT, RZ, R10, RZ, P3, !PT ;  /* 0x0000000aff0a8210 */ /* 0x000fe20001ffe4ff */
[----:B------:R-:W4:Y:S01]  /*0840*/  @P1 LDG.E R8, desc[UR4][R14.64] ;  /* 0x000000040e081981 */ /* 0x000f22000c1e1900 */
[----:B--2---:R-:W-:-:S03]  /*0850*/  @!P0 LEA R4, P3, R7, R4, 0x2 ;  /* 0x0000000407048211 */ /* 0x004fc600078610ff */
[----:B------:R-:W4:Y:S01]  /*0860*/  @P1 LDG.E R13, desc[UR4][R16.64] ;  /* 0x00000004100d1981 */ /* 0x000f22000c1e1900 */
[C---:B---3--:R-:W-:Y:S02]  /*0870*/  @!P0 LEA R2, P2, R6.reuse, R2, 0x2 ;  /* 0x0000000206028211 */ /* 0x048fe400078410ff */
[----:B------:R-:W-:Y:S01]  /*0880*/  @!P0 LEA.HI.X R5, R7, R5, R10, 0x2, P3 ;  /* 0x0000000507058211 */ /* 0x000fe200018f140a */
[----:B------:R-:W2:Y:S01]  /*0890*/  @P1 LDG.E R12, desc[UR4][R14.64+0x4] ;  /* 0x000004040e0c1981 */ /* 0x000ea2000c1e1900 */
[----:B------:R-:W-:-:S03]  /*08a0*/  @!P0 LEA.HI.X R3, R6, R3, R9, 0x2, P2 ;  /* 0x0000000306038211 */ /* 0x000fc600010f1409 */
[----:B------:R-:W2:Y:S04]  /*08b0*/  @P1 LDG.E R9, desc[UR4][R16.64+0x4] ;  /* 0x0000040410091981 */ /* 0x000ea8000c1e1900 */
[----:B------:R-:W3:Y:S04]  /*08c0*/  @!P0 LDG.E R2, desc[UR4][R2.64] ;  /* 0x0000000402028981 */ /* 0x000ee8000c1e1900 */
[----:B------:R-:W3:Y:S01]  /*08d0*/  @!P0 LDG.E R5, desc[UR4][R4.64] ;  /* 0x0000000404058981 */ /* 0x000ee2000c1e1900 */
[----:B----4-:R-:W-:-:S04]  /*08e0*/  @P1 FADD R8, R8, -R13 ;  /* 0x8000000d08081221 */ /* 0x010fc80000000000 */
[----:B------:R-:W-:Y:S01]  /*08f0*/  @P1 FFMA R8, R8, R8, R11 ;  /* 0x0000000808081223 */ /* 0x000fe2000000000b */
[----:B--2---:R-:W-:-:S04]  /*0900*/  @P1 FADD R9, R12, -R9 ;  /* 0x800000090c091221 */ /* 0x004fc80000000000 */
[----:B------:R-:W-:Y:S01]  /*0910*/  @P1 FFMA R11, R9, R9, R8 ;  /* 0x00000009090b1223 */ /* 0x000fe20000000008 */
[----:B---3--:R-:W-:-:S04]  /*0920*/  @!P0 FADD R6, R2, -R5 ;  /* 0x8000000502068221 */ /* 0x008fc80000000000 */
[----:B------:R-:W-:-:S07]  /*0930*/  @!P0 FFMA R11, R6, R6, R11 ;  /* 0x00000006060b8223 */ /* 0x000fce000000000b */
.L_x_19:
[----:B------:R-:W0:Y:S02]  /*0940*/  LDC.64 R2, c[0x0][0x390] ;  /* 0x0000e400ff027b82 */ /* 0x000e240000000a00 */
[----:B0-----:R-:W-:-:S05]  /*0950*/  IMAD.WIDE R2, R0, 0x4, R2 ;  /* 0x0000000400027825 */ /* 0x001fca00078e0202 */
[----:B------:R-:W-:Y:S01]  /*0960*/  STG.E desc[UR4][R2.64], R11 ;  /* 0x0000000b02007986 */ /* 0x000fe2000c101904 */
[----:B------:R-:W-:Y:S05]  /*0970*/  EXIT ;  /* 0x000000000000794d */ /* 0x000fea0003800000 */
.L_x_23:
        /* <DEDUP_REMOVED lines=16> */
.L_x_43:


//--------------------- .text._Z15cal_center_meanPfPiii --------------------------
	.section	.text._Z15cal_center_meanPfPiii,"ax",@progbits
	.align	128
        .global         _Z15cal_center_meanPfPiii
        .type           _Z15cal_center_meanPfPiii,@function
        .size           _Z15cal_center_meanPfPiii,(.L_x_40 - _Z15cal_center_meanPfPiii)
        .other          _Z15cal_center_meanPfPiii,@"STO_CUDA_ENTRY STV_DEFAULT"
_Z15cal_center_meanPfPiii:
.text._Z15cal_center_meanPfPiii:
[----:B------:R-:W-:Y:S01]  /*0000*/  LDC R1, c[0x0][0x37c] ;  /* 0x0000df00ff017b82 */ /* 0x000fe20000000800 */
[----:B------:R-:W0:Y:S01]  /*0010*/  S2R R7, SR_CTAID.Y ;  /* 0x0000000000077919 */ /* 0x000e220000002600 */
[----:B------:R-:W1:Y:S01]  /*0020*/  LDCU UR4, c[0x0][0x360] ;  /* 0x00006c00ff0477ac */ /* 0x000e620008000800 */
[----:B------:R-:W0:Y:S01]  /*0030*/  S2R R2, SR_TID.Y ;  /* 0x0000000000027919 */ /* 0x000e220000002200 */
[----:B------:R-:W0:Y:S01]  /*0040*/  LDCU UR5, c[0x0][0x364] ;  /* 0x00006c80ff0577ac */ /* 0x000e220008000800 */
[----:B------:R-:W1:Y:S01]  /*0050*/  S2R R0, SR_CTAID.X ;  /* 0x0000000000007919 */ /* 0x000e620000002500 */
[----:B------:R-:W2:Y:S01]  /*0060*/  LDCU.64 UR6, c[0x0][0x390] ;  /* 0x00007200ff0677ac */ /* 0x000ea20008000a00 */
[----:B------:R-:W1:Y:S01]  /*0070*/  S2R R3, SR_TID.X ;  /* 0x0000000000037919 */ /* 0x000e620000002100 */
[----:B0-----:R-:W-:-:S05]  /*0080*/  IMAD R7, R7, UR5, R2 ;  /* 0x0000000507077c24 */ /* 0x001fca000f8e0202 */
[----:B--2---:R-:W-:Y:S01]  /*0090*/  ISETP.GE.AND P0, PT, R7, UR7, PT ;  /* 0x0000000707007c0c */ /* 0x004fe2000bf06270 */
[----:B-1----:R-:W-:-:S05]  /*00a0*/  IMAD R0, R0, UR4, R3 ;  /* 0x0000000400007c24 */ /* 0x002fca000f8e0203 */
[----:B------:R-:W-:-:S13]  /*00b0*/  ISETP.GE.OR P0, PT, R0, UR6, P0 ;  /* 0x0000000600007c0c */ /* 0x000fda0008706670 */
[----:B------:R-:W-:Y:S05]  /*00c0*/  @P0 EXIT ;  /* 0x000000000000094d */ /* 0x000fea0003800000 */
[----:B------:R-:W0:Y:S01]  /*00d0*/  LDC.64 R2, c[0x0][0x388] ;  /* 0x0000e200ff027b82 */ /* 0x000e220000000a00 */
[----:B------:R-:W1:Y:S07]  /*00e0*/  LDCU.64 UR4, c[0x0][0x358] ;  /* 0x00006b00ff0477ac */ /* 0x000e6e0008000a00 */
[----:B------:R-:W2:Y:S01]  /*00f0*/  LDC.64 R4, c[0x0][0x380] ;  /* 0x0000e000ff047b82 */ /* 0x000ea20000000a00 */
[----:B0-----:R-:W-:-:S06]  /*0100*/  IMAD.WIDE.U32 R2, R7, 0x4, R2 ;  /* 0x0000000407027825 */ /* 0x001fcc00078e0002 */
[----:B-1----:R-:W3:Y:S01]  /*0110*/  LDG.E R2, desc[UR4][R2.64] ;  /* 0x0000000402027981 */ /* 0x002ee2000c1e1900 */
[----:B------:R-:W-:-:S04]  /*0120*/  IMAD R7, R7, UR6, R0 ;  /* 0x0000000607077c24 */ /* 0x000fc8000f8e0200 */
[----:B--2---:R-:W-:-:S05]  /*0130*/  IMAD.WIDE R4, R7, 0x4, R4 ;  /* 0x0000000407047825 */ /* 0x004fca00078e0204 */
[----:B------:R-:W2:Y:S01]  /*0140*/  LDG.E R0, desc[UR4][R4.64] ;  /* 0x0000000404007981 */ /* 0x000ea2000c1e1900 */
[----:B------:R-:W-:Y:S01]  /*0150*/  BSSY.RECONVERGENT B0, `(.L_x_24) ;  /* 0x000000d000007945 */ /* 0x000fe20003800200 */
[----:B---3--:R-:W-:-:S04]  /*0160*/  I2FP.F32.S32 R3, R2 ;  /* 0x0000000200037245 */ /* 0x008fc80000201400 */
[----:B------:R-:W0:Y:S08]  /*0170*/  MUFU.RCP R6, R3 ;  /* 0x0000000300067308 */ /* 0x000e300000001000 */
[----:B--2---:R-:W1:Y:S01]  /*0180*/  FCHK P0, R0, R3 ;  /* 0x0000000300007302 */ /* 0x004e620000000000 */
[----:B0-----:R-:W-:-:S04]  /*0190*/  FFMA R7, -R3, R6, 1 ;  /* 0x3f80000003077423 */ /* 0x001fc80000000106 */
[----:B------:R-:W-:-:S04]  /*01a0*/  FFMA R7, R6, R7, R6 ;  /* 0x0000000706077223 */ /* 0x000fc80000000006 */
[----:B------:R-:W-:-:S04]  /*01b0*/  FFMA R6, R0, R7, RZ ;  /* 0x0000000700067223 */ /* 0x000fc800000000ff */
[----:B------:R-:W-:-:S04]  /*01c0*/  FFMA R8, -R3, R6, R0 ;  /* 0x0000000603087223 */ /* 0x000fc80000000100 */
[----:B------:R-:W-:Y:S01]  /*01d0*/  FFMA R7, R7, R8, R6 ;  /* 0x0000000807077223 */ /* 0x000fe20000000006 */
[----:B-1----:R-:W-:Y:S06]  /*01e0*/  @!P0 BRA `(.L_x_25) ;  /* 0x00000000000c8947 */ /* 0x002fec0003800000 */
[----:B------:R-:W-:-:S07]  /*01f0*/  MOV R2, 0x210 ;  /* 0x0000021000027802 */ /* 0x000fce0000000f00 */
[----:B------:R-:W-:Y:S05]  /*0200*/  CALL.REL.NOINC `($__internal_0_$__cuda_sm3x_div_rn_noftz_f32_slowpath) ;  /* 0x0000000000107944 */ /* 0x000fea0003c00000 */
[----:B------:R-:W-:-:S07]  /*0210*/  IMAD.MOV.U32 R7, RZ, RZ, R0 ;  /* 0x000000ffff077224 */ /* 0x000fce00078e0000 */
.L_x_25:
[----:B------:R-:W-:Y:S05]  /*0220*/  BSYNC.RECONVERGENT B0 ;  /* 0x0000000000007941 */ /* 0x000fea0003800200 */
.L_x_24:
[----:B------:R-:W-:Y:S01]  /*0230*/  STG.E desc[UR4][R4.64], R7 ;  /* 0x0000000704007986 */ /* 0x000fe2000c101904 */
[----:B------:R-:W-:Y:S05]  /*0240*/  EXIT ;  /* 0x000000000000794d */ /* 0x000fea0003800000 */
        .weak           $__internal_0_$__cuda_sm3x_div_rn_noftz_f32_slowpath
        .type           $__internal_0_$__cuda_sm3x_div_rn_noftz_f32_slowpath,@function
        .size           $__internal_0_$__cuda_sm3x_div_rn_noftz_f32_slowpath,(.L_x_40 - $__internal_0_$__cuda_sm3x_div_rn_noftz_f32_slowpath)
$__internal_0_$__cuda_sm3x_div_rn_noftz_f32_slowpath:
[--C-:B------:R-:W-:Y:S01]  /*0250*/  SHF.R.U32.HI R7, RZ, 0x17, R3.reuse ;  /* 0x00000017ff077819 */ /* 0x100fe20000011603 */
[----:B------:R-:W-:Y:S01]  /*0260*/  BSSY.RECONVERGENT B1, `(.L_x_26) ;  /* 0x0000064000017945 */ /* 0x000fe20003800200 */
[--C-:B------:R-:W-:Y:S01]  /*0270*/  SHF.R.U32.HI R6, RZ, 0x17, R0.reuse ;  /* 0x00000017ff067819 */ /* 0x100fe20000011600 */
[----:B------:R-:W-:Y:S01]  /*0280*/  IMAD.MOV.U32 R8, RZ, RZ, R0 ;  /* 0x000000ffff087224 */ /* 0x000fe200078e0000 */
[----:B------:R-:W-:Y:S01]  /*0290*/  LOP3.LUT R7, R7, 0xff, RZ, 0xc0, !PT ;  /* 0x000000ff07077812 */ /* 0x000fe200078ec0ff */
[----:B------:R-:W-:Y:S01]  /*02a0*/  IMAD.MOV.U32 R9, RZ, RZ, R3 ;  /* 0x000000ffff097224 */ /* 0x000fe200078e0003 */
[----:B------:R-:W-:-:S03]  /*02b0*/  LOP3.LUT R6, R6, 0xff, RZ, 0xc0, !PT ;  /* 0x000000ff06067812 */ /* 0x000fc600078ec0ff */
[----:B------:R-:W-:Y:S02]  /*02c0*/  VIADD R12, R7, 0xffffffff ;  /* 0xffffffff070c7836 */ /* 0x000fe40000000000 */
[----:B------:R-:W-:-:S03]  /*02d0*/  VIADD R11, R6, 0xffffffff ;  /* 0xffffffff060b7836 */ /* 0x000fc60000000000 */
[----:B------:R-:W-:-:S04]  /*02e0*/  ISETP.GT.U32.AND P0, PT, R12, 0xfd, PT ;  /* 0x000000fd0c00780c */ /* 0x000fc80003f04070 */
[----:B------:R-:W-:-:S13]  /*02f0*/  ISETP.GT.U32.OR P0, PT, R11, 0xfd, P0 ;  /* 0x000000fd0b00780c */ /* 0x000fda0000704470 */
[----:B------:R-:W-:Y:S01]  /*0300*/  @!P0 IMAD.MOV.U32 R10, RZ, RZ, RZ ;  /* 0x000000ffff0a8224 */ /* 0x000fe200078e00ff */
[----:B------:R-:W-:Y:S06]  /*0310*/  @!P0 BRA `(.L_x_27) ;  /* 0x00000000005c8947 */ /* 0x000fec0003800000 */
[----:B------:R-:W-:Y:S02]  /*0320*/  FSETP.GTU.FTZ.AND P0, PT, |R0|, +INF , PT ;  /* 0x7f8000000000780b */ /* 0x000fe40003f1c200 */
[----:B------:R-:W-:-:S04]  /*0330*/  FSETP.GTU.FTZ.AND P1, PT, |R3|, +INF , PT ;  /* 0x7f8000000300780b */ /* 0x000fc80003f3c200 */
[----:B------:R-:W-:-:S13]  /*0340*/  PLOP3.LUT P0, PT, P0, P1, PT, 0xf8, 0x8f ;  /* 0x00000000008f781c */ /* 0x000fda0000703f70 */
[----:B------:R-:W-:Y:S05]  /*0350*/  @P0 BRA `(.L_x_28) ;  /* 0x00000004004c0947 */ /* 0x000fea0003800000 */
[----:B------:R-:W-:-:S13]  /*0360*/  LOP3.LUT P0, RZ, R9, 0x7fffffff, R8, 0xc8, !PT ;  /* 0x7fffffff09ff7812 */ /* 0x000fda000780c808 */
[----:B------:R-:W-:Y:S05]  /*0370*/  @!P0 BRA `(.L_x_29) ;  /* 0x00000004003c8947 */ /* 0x000fea0003800000 */
[C---:B------:R-:W-:Y:S02]  /*0380*/  FSETP.NEU.FTZ.AND P2, PT, |R0|.reuse, +INF , PT ;  /* 0x7f8000000000780b */ /* 0x040fe40003f5d200 */
[----:B------:R-:W-:Y:S02]  /*0390*/  FSETP.NEU.FTZ.AND P1, PT, |R3|, +INF , PT ;  /* 0x7f8000000300780b */ /* 0x000fe40003f3d200 */
[----:B------:R-:W-:-:S11]  /*03a0*/  FSETP.NEU.FTZ.AND P0, PT, |R0|, +INF , PT ;  /* 0x7f8000000000780b */ /* 0x000fd60003f1d200 */
[----:B------:R-:W-:Y:S05]  /*03b0*/  @!P1 BRA !P2, `(.L_x_29) ;  /* 0x00000004002c9947 */ /* 0x000fea0005000000 */
[----:B------:R-:W-:-:S04]  /*03c0*/  LOP3.LUT P2, RZ, R8, 0x7fffffff, RZ, 0xc0, !PT ;  /* 0x7fffffff08ff7812 */ /* 0x000fc8000784c0ff */
[----:B------:R-:W-:-:S13]  /*03d0*/  PLOP3.LUT P1, PT, P1, P2, PT, 0x2f, 0xf2 ;  /* 0x0000000000f2781c */ /* 0x000fda0000f24577 */
[----:B------:R-:W-:Y:S05]  /*03e0*/  @P1 BRA `(.L_x_30) ;  /* 0x0000000400181947 */ /* 0x000fea0003800000 */
[----:B------:R-:W-:-:S04]  /*03f0*/  LOP3.LUT P1, RZ, R9, 0x7fffffff, RZ, 0xc0, !PT ;  /* 0x7fffffff09ff7812 */ /* 0x000fc8000782c0ff */
[----:B------:R-:W-:-:S13]  /*0400*/  PLOP3.LUT P0, PT, P0, P1, PT, 0x2f, 0xf2 ;  /* 0x0000000000f2781c */ /* 0x000fda0000702577 */
[----:B------:R-:W-:Y:S05]  /*0410*/  @P0 BRA `(.L_x_31) ;  /* 0x0000000400000947 */ /* 0x000fea0003800000 */
[----:B------:R-:W-:Y:S02]  /*0420*/  ISETP.GE.AND P0, PT, R11, RZ, PT ;  /* 0x000000ff0b00720c */ /* 0x000fe40003f06270 */
[----:B------:R-:W-:-:S11]  /*0430*/  ISETP.GE.AND P1, PT, R12, RZ, PT ;  /* 0x000000ff0c00720c */ /* 0x000fd60003f26270 */
[----:B------:R-:W-:Y:S02]  /*0440*/  @P0 IMAD.MOV.U32 R10, RZ, RZ, RZ ;  /* 0x000000ffff0a0224 */ /* 0x000fe400078e00ff */
[----:B------:R-:W-:Y:S01]  /*0450*/  @!P0 FFMA R8, R0, 1.84467440737095516160e+19, RZ ;  /* 0x5f80000000088823 */ /* 0x000fe200000000ff */
[----:B------:R-:W-:Y:S02]  /*0460*/  @!P0 IMAD.MOV.U32 R10, RZ, RZ, -0x40 ;  /* 0xffffffc0ff0a8424 */ /* 0x000fe400078e00ff */
[----:B------:R-:W-:Y:S02]  /*0470*/  @!P1 FFMA R9, R3, 1.84467440737095516160e+19, RZ ;  /* 0x5f80000003099823 */ /* 0x000fe400000000ff */
[----:B------:R-:W-:-:S07]  /*0480*/  @!P1 VIADD R10, R10, 0x40 ;  /* 0x000000400a0a9836 */ /* 0x000fce0000000000 */
.L_x_27:
[----:B------:R-:W-:Y:S01]  /*0490*/  LEA R0, R7, 0xc0800000, 0x17 ;  /* 0xc080000007007811 */ /* 0x000fe200078eb8ff */
[----:B------:R-:W-:Y:S01]  /*04a0*/  VIADD R6, R6, 0xffffff81 ;  /* 0xffffff8106067836 */ /* 0x000fe20000000000 */
[----:B------:R-:W-:Y:S03]  /*04b0*/  BSSY.RECONVERGENT B2, `(.L_x_32) ;  /* 0x0000035000027945 */ /* 0x000fe60003800200 */
[----:B------:R-:W-:Y:S01]  /*04c0*/  IMAD.IADD R9, R9, 0x1, -R0 ;  /* 0x0000000109097824 */ /* 0x000fe200078e0a00 */
[C---:B------:R-:W-:Y:S01]  /*04d0*/  IADD3 R7, PT, PT, R6.reuse, 0x7f, -R7 ;  /* 0x0000007f06077810 */ /* 0x040fe20007ffe807 */
[----:B------:R-:W-:Y:S02]  /*04e0*/  IMAD R0, R6, -0x800000, R8 ;  /* 0xff80000006007824 */ /* 0x000fe400078e0208 */
[----:B------:R-:W0:Y:S01]  /*04f0*/  MUFU.RCP R3, R9 ;  /* 0x0000000900037308 */ /* 0x000e220000001000 */
[----:B------:R-:W-:Y:S01]  /*0500*/  FADD.FTZ R11, -R9, -RZ ;  /* 0x800000ff090b7221 */ /* 0x000fe20000010100 */
[----:B------:R-:W-:-:S03]  /*0510*/  IMAD.IADD R7, R7, 0x1, R10 ;  /* 0x0000000107077824 */ /* 0x000fc600078e020a */
[----:B0-----:R-:W-:-:S04]  /*0520*/  FFMA R12, R3, R11, 1 ;  /* 0x3f800000030c7423 */ /* 0x001fc8000000000b */
[----:B------:R-:W-:-:S04]  /*0530*/  FFMA R12, R3, R12, R3 ;  /* 0x0000000c030c7223 */ /* 0x000fc80000000003 */
[----:B------:R-:W-:-:S04]  /*0540*/  FFMA R3, R0, R12, RZ ;  /* 0x0000000c00037223 */ /* 0x000fc800000000ff */
[----:B------:R-:W-:-:S04]  /*0550*/  FFMA R8, R11, R3, R0 ;  /* 0x000000030b087223 */ /* 0x000fc80000000000 */
[----:B------:R-:W-:-:S04]  /*0560*/  FFMA R13, R12, R8, R3 ;  /* 0x000000080c0d7223 */ /* 0x000fc80000000003 */
[----:B------:R-:W-:-:S04]  /*0570*/  FFMA R8, R11, R13, R0 ;  /* 0x0000000d0b087223 */ /* 0x000fc80000000000 */
[----:B------:R-:W-:-:S05]  /*0580*/  FFMA R0, R12, R8, R13 ;  /* 0x000000080c007223 */ /* 0x000fca000000000d */
[----:B------:R-:W-:-:S04]  /*0590*/  SHF.R.U32.HI R3, RZ, 0x17, R0 ;  /* 0x00000017ff037819 */ /* 0x000fc80000011600 */
[----:B------:R-:W-:-:S05]  /*05a0*/  LOP3.LUT R3, R3, 0xff, RZ, 0xc0, !PT ;  /* 0x000000ff03037812 */ /* 0x000fca00078ec0ff */
[----:B------:R-:W-:-:S04]  /*05b0*/  IMAD.IADD R9, R3, 0x1, R7 ;  /* 0x0000000103097824 */ /* 0x000fc800078e0207 */
[----:B------:R-:W-:-:S05]  /*05c0*/  VIADD R3, R9, 0xffffffff ;  /* 0xffffffff09037836 */ /* 0x000fca0000000000 */
[----:B------:R-:W-:-:S13]  /*05d0*/  ISETP.GE.U32.AND P0, PT, R3, 0xfe, PT ;  /* 0x000000fe0300780c */ /* 0x000fda0003f06070 */
[----:B------:R-:W-:Y:S05]  /*05e0*/  @!P0 BRA `(.L_x_33) ;  /* 0x0000000000808947 */ /* 0x000fea0003800000 */
[----:B------:R-:W-:-:S13]  /*05f0*/  ISETP.GT.AND P0, PT, R9, 0xfe, PT ;  /* 0x000000fe0900780c */ /* 0x000fda0003f04270 */
[----:B------:R-:W-:Y:S05]  /*0600*/  @P0 BRA `(.L_x_34) ;  /* 0x00000000006c0947 */ /* 0x000fea0003800000 */
[----:B------:R-:W-:-:S13]  /*0610*/  ISETP.GE.AND P0, PT, R9, 0x1, PT ;  /* 0x000000010900780c */ /* 0x000fda0003f06270 */
[----:B------:R-:W-:Y:S05]  /*0620*/  @P0 BRA `(.L_x_35) ;  /* 0x0000000000740947 */ /* 0x000fea0003800000 */
[----:B------:R-:W-:Y:S02]  /*0630*/  ISETP.GE.AND P0, PT, R9, -0x18, PT ;  /* 0xffffffe80900780c */ /* 0x000fe40003f06270 */
[----:B------:R-:W-:-:S11]  /*0640*/  LOP3.LUT R0, R0, 0x80000000, RZ, 0xc0, !PT ;  /* 0x8000000000007812 */ /* 0x000fd600078ec0ff */
[----:B------:R-:W-:Y:S05]  /*0650*/  @!P0 BRA `(.L_x_35) ;  /* 0x0000000000688947 */ /* 0x000fea0003800000 */
[CCC-:B------:R-:W-:Y:S01]  /*0660*/  FFMA.RZ R3, R12.reuse, R8.reuse, R13.reuse ;  /* 0x000000080c037223 */ /* 0x1c0fe2000000c00d */
[CCC-:B------:R-:W-:Y:S01]  /*0670*/  FFMA.RM R6, R12.reuse, R8.reuse, R13.reuse ;  /* 0x000000080c067223 */ /* 0x1c0fe2000000400d */
[C---:B------:R-:W-:Y:S02]  /*0680*/  ISETP.NE.AND P2, PT, R9.reuse, RZ, PT ;  /* 0x000000ff0900720c */ /* 0x040fe40003f45270 */
[----:B------:R-:W-:Y:S02]  /*0690*/  ISETP.NE.AND P1, PT, R9, RZ, PT ;  /* 0x000000ff0900720c */ /* 0x000fe40003f25270 */
[----:B------:R-:W-:Y:S01]  /*06a0*/  LOP3.LUT R7, R3, 0x7fffff, RZ, 0xc0, !PT ;  /* 0x007fffff03077812 */ /* 0x000fe200078ec0ff */
[----:B------:R-:W-:Y:S01]  /*06b0*/  FFMA.RP R3, R12, R8, R13 ;  /* 0x000000080c037223 */ /* 0x000fe2000000800d */
[----:B------:R-:W-:Y:S02]  /*06c0*/  VIADD R8, R9, 0x20 ;  /* 0x0000002009087836 */ /* 0x000fe40000000000 */
[----:B------:R-:W-:Y:S01]  /*06d0*/  LOP3.LUT R7, R7, 0x800000, RZ, 0xfc, !PT ;  /* 0x0080000007077812 */ /* 0x000fe200078efcff */
[----:B------:R-:W-:Y:S01]  /*06e0*/  IMAD.MOV R9, RZ, RZ, -R9 ;  /* 0x000000ffff097224 */ /* 0x000fe200078e0a09 */
[----:B------:R-:W-:-:S02]  /*06f0*/  FSETP.NEU.FTZ.AND P0, PT, R3, R6, PT ;  /* 0x000000060300720b */ /* 0x000fc40003f1d000 */
[----:B------:R-:W-:Y:S02]  /*0700*/  SHF.L.U32 R8, R7, R8, RZ ;  /* 0x0000000807087219 */ /* 0x000fe400000006ff */
[----:B------:R-:W-:Y:S02]  /*0710*/  SEL R6, R9, RZ, P2 ;  /* 0x000000ff09067207 */ /* 0x000fe40001000000 */
[----:B------:R-:W-:Y:S02]  /*0720*/  ISETP.NE.AND P1, PT, R8, RZ, P1 ;  /* 0x000000ff0800720c */ /* 0x000fe40000f25270 */
[----:B------:R-:W-:Y:S02]  /*0730*/  SHF.R.U32.HI R6, RZ, R6, R7 ;  /* 0x00000006ff067219 */ /* 0x000fe40000011607 */
[----:B------:R-:W-:Y:S02]  /*0740*/  PLOP3.LUT P0, PT, P0, P1, PT, 0xf8, 0x8f ;  /* 0x00000000008f781c */ /* 0x000fe40000703f70 */
[----:B------:R-:W-:-:S02]  /*0750*/  SHF.R.U32.HI R8, RZ, 0x1, R6 ;  /* 0x00000001ff087819 */ /* 0x000fc40000011606 */
[----:B------:R-:W-:-:S04]  /*0760*/  SEL R3, RZ, 0x1, !P0 ;  /* 0x00000001ff037807 */ /* 0x000fc80004000000 */
[----:B------:R-:W-:-:S04]  /*0770*/  LOP3.LUT R3, R3, 0x1, R8, 0xf8, !PT ;  /* 0x0000000103037812 */ /* 0x000fc800078ef808 */
[----:B------:R-:W-:-:S05]  /*0780*/  LOP3.LUT R3, R3, R6, RZ, 0xc0, !PT ;  /* 0x0000000603037212 */ /* 0x000fca00078ec0ff */
[----:B------:R-:W-:-:S05]  /*0790*/  IMAD.IADD R3, R8, 0x1, R3 ;  /* 0x0000000108037824 */ /* 0x000fca00078e0203 */
[----:B------:R-:W-:Y:S01]  /*07a0*/  LOP3.LUT R0, R3, R0, RZ, 0xfc, !PT ;  /* 0x0000000003007212 */ /* 0x000fe200078efcff */
[----:B------:R-:W-:Y:S06]  /*07b0*/  BRA `(.L_x_35) ;  /* 0x0000000000107947 */ /* 0x000fec0003800000 */
.L_x_34:
[----:B------:R-:W-:-:S04]  /*07c0*/  LOP3.LUT R0, R0, 0x80000000, RZ, 0xc0, !PT ;  /* 0x8000000000007812 */ /* 0x000fc800078ec0ff */
[----:B------:R-:W-:Y:S01]  /*07d0*/  LOP3.LUT R0, R0, 0x7f800000, RZ, 0xfc, !PT ;  /* 0x7f80000000007812 */ /* 0x000fe200078efcff */
[----:B------:R-:W-:Y:S06]  /*07e0*/  BRA `(.L_x_35) ;  /* 0x0000000000047947 */ /* 0x000fec0003800000 */
.L_x_33:
[----:B------:R-:W-:-:S07]  /*07f0*/  IMAD R0, R7, 0x800000, R0 ;  /* 0x0080000007007824 */ /* 0x000fce00078e0200 */
.L_x_35:
[----:B------:R-:W-:Y:S05]  /*0800*/  BSYNC.RECONVERGENT B2 ;  /* 0x0000000000027941 */ /* 0x000fea0003800200 */
.L_x_32:
[----:B------:R-:W-:Y:S05]  /*0810*/  BRA `(.L_x_36) ;  /* 0x0000000000207947 */ /* 0x000fea0003800000 */
.L_x_31:
[----:B------:R-:W-:-:S04]  /*0820*/  LOP3.LUT R0, R9, 0x80000000, R8, 0x48, !PT ;  /* 0x8000000009007812 */ /* 0x000fc800078e4808 */
[----:B------:R-:W-:Y:S01]  /*0830*/  LOP3.LUT R0, R0, 0x7f800000, RZ, 0xfc, !PT ;  /* 0x7f80000000007812 */ /* 0x000fe200078efcff */
[----:B------:R-:W-:Y:S06]  /*0840*/  BRA `(.L_x_36) ;  /* 0x0000000000147947 */ /* 0x000fec0003800000 */
.L_x_30:
[----:B------:R-:W-:Y:S01]  /*0850*/  LOP3.LUT R0, R9, 0x80000000, R8, 0x48, !PT ;  /* 0x8000000009007812 */ /* 0x000fe200078e4808 */
[----:B------:R-:W-:Y:S06]  /*0860*/  BRA `(.L_x_36) ;  /* 0x00000000000c7947 */ /* 0x000fec0003800000 */
.L_x_29:
[----:B------:R-:W0:Y:S01]  /*0870*/  MUFU.RSQ R0, -QNAN ;  /* 0xffc0000000007908 */ /* 0x000e220000001400 */
[----:B------:R-:W-:Y:S05]  /*0880*/  BRA `(.L_x_36) ;  /* 0x0000000000047947 */ /* 0x000fea0003800000 */
.L_x_28:
[----:B------:R-:W-:-:S07]  /*0890*/  FADD.FTZ R0, R0, R3 ;  /* 0x0000000300007221 */ /* 0x000fce0000010000 */
.L_x_36:
[----:B------:R-:W-:Y:S05]  /*08a0*/  BSYNC.RECONVERGENT B1 ;  /* 0x0000000000017941 */ /* 0x000fea0003800200 */
.L_x_26:
[----:B------:R-:W-:-:S04]  /*08b0*/  IMAD.MOV.U32 R3, RZ, RZ, 0x0 ;  /* 0x00000000ff037424 */ /* 0x000fc800078e00ff */
[----:B0-----:R-:W-:Y:S05]  /*08c0*/  RET.REL.NODEC R2 `(_Z15cal_center_meanPfPiii) ;  /* 0xfffffff402cc7950 */ /* 0x001fea0003c3ffff */
.L_x_37:
        /* <DEDUP_REMOVED lines=11> */
.L_x_40:


//--------------------- .text._Z17count_cluster_numPiS_ii --------------------------
	.section	.text._Z17count_cluster_numPiS_ii,"ax",@progbits
	.align	128
        .global         _Z17count_cluster_numPiS_ii
        .type           _Z17count_cluster_numPiS_ii,@function
        .size           _Z17count_cluster_numPiS_ii,(.L_x_45 - _Z17count_cluster_numPiS_ii)
        .other          _Z17count_cluster_numPiS_ii,@"STO_CUDA_ENTRY STV_DEFAULT"
_Z17count_cluster_numPiS_ii:
.text._Z17count_cluster_numPiS_ii:
[----:B------:R-:W-:Y:S01]  /*0000*/  LDC R1, c[0x0][0x37c] ;  /* 0x0000df00ff017b82 */ /* 0x000fe20000000800 */
[----:B------:R-:W0:Y:S01]  /*0010*/  S2R R5, SR_CTAID.X ;  /* 0x0000000000057919 */ /* 0x000e220000002500 */
[----:B------:R-:W0:Y:S01]  /*0020*/  LDCU UR4, c[0x0][0x360] ;  /* 0x00006c00ff0477ac */ /* 0x000e220008000800 */
[----:B------:R-:W0:Y:S01]  /*0030*/  S2R R0, SR_TID.X ;  /* 0x0000000000007919 */ /* 0x000e220000002100 */
[----:B------:R-:W1:Y:S01]  /*0040*/  LDCU UR5, c[0x0][0x394] ;  /* 0x00007280ff0577ac */ /* 0x000e620008000800 */
[----:B0-----:R-:W-:-:S05]  /*0050*/  IMAD R5, R5, UR4, R0 ;  /* 0x0000000405057c24 */ /* 0x001fca000f8e0200 */
[----:B-1----:R-:W-:-:S13]  /*0060*/  ISETP.GE.AND P0, PT, R5, UR5, PT ;  /* 0x0000000505007c0c */ /* 0x002fda000bf06270 */
[----:B------:R-:W-:Y:S05]  /*0070*/  @P0 EXIT ;  /* 0x000000000000094d */ /* 0x000fea0003800000 */
[----:B------:R-:W0:Y:S01]  /*0080*/  LDC.64 R2, c[0x0][0x380] ;  /* 0x0000e000ff027b82 */ /* 0x000e220000000a00 */
[----:B------:R-:W1:Y:S01]  /*0090*/  LDCU.64 UR4, c[0x0][0x358] ;  /* 0x00006b00ff0477ac */ /* 0x000e620008000a00 */
[----:B0-----:R-:W-:-:S06]  /*00a0*/  IMAD.WIDE R2, R5, 0x4, R2 ;  /* 0x0000000405027825 */ /* 0x001fcc00078e0202 */
[----:B------:R-:W0:Y:S01]  /*00b0*/  LDC.64 R4, c[0x0][0x388] ;  /* 0x0000e200ff047b82 */ /* 0x000e220000000a00 */
[----:B-1----:R-:W0:Y:S01]  /*00c0*/  LDG.E R3, desc[UR4][R2.64] ;  /* 0x0000000402037981 */ /* 0x002e22000c1e1900 */
[----:B------:R-:W-:Y:S02]  /*00d0*/  HFMA2 R7, -RZ, RZ, 0, 5.9604644775390625e-08 ;  /* 0x00000001ff077431 */ /* 0x000fe400000001ff */
[----:B0-----:R-:W-:-:S05]  /*00e0*/  IMAD.WIDE R4, R3, 0x4, R4 ;  /* 0x0000000403047825 */ /* 0x001fca00078e0204 */
[----:B------:R-:W-:Y:S01]  /*00f0*/  REDG.E.ADD.STRONG.GPU desc[UR4][R4.64], R7 ;  /* 0x000000070400798e */ /* 0x000fe2000c12e104 */
[----:B------:R-:W-:Y:S05]  /*0100*/  EXIT ;  /* 0x000000000000794d */ /* 0x000fea0003800000 */
.L_x_38:
        /* <DEDUP_REMOVED lines=15> */
.L_x_45:


//--------------------- .text._Z16cal_center_totalPfPiS_ii --------------------------
	.section	.text._Z16cal_center_totalPfPiS_ii,"ax",@progbits
	.align	128
        .global         _Z16cal_center_totalPfPiS_ii
        .type           _Z16cal_center_totalPfPiS_ii,@function
        .size           _Z16cal_center_totalPfPiS_ii,(.L_x_46 - _Z16cal_center_totalPfPiS_ii)
        .other          _Z16cal_center_totalPfPiS_ii,@"STO_CUDA_ENTRY STV_DEFAULT"
_Z16cal_center_totalPfPiS_ii:
.text._Z16cal_center_totalPfPiS_ii:
        /* <DEDUP_REMOVED lines=16> */
[----:B0-----:R-:W-:-:S04]  /*0100*/  IMAD.WIDE.U32 R2, R5, 0x4, R2 ;  /* 0x0000000405027825 */ /* 0x001fc800078e0002 */
[----:B------:R-:W-:Y:S02]  /*0110*/  IMAD R5, R5, UR6, R0 ;  /* 0x0000000605057c24 */ /* 0x000fe4000f8e0200 */
[----:B-1----:R-:W3:Y:S02]  /*0120*/  LDG.E R3, desc[UR4][R2.64] ;  /* 0x0000000402037981 */ /* 0x002ee4000c1e1900 */
[----:B--2---:R-:W-:Y:S02]  /*0130*/  IMAD.WIDE R6, R5, 0x4, R6 ;  /* 0x0000000405067825 */ /* 0x004fe400078e0206 */
[----:B------:R-:W0:Y:S04]  /*0140*/  LDC.64 R4, c[0x0][0x390] ;  /* 0x0000e400ff047b82 */ /* 0x000e280000000a00 */
[----:B------:R-:W2:Y:S01]  /*0150*/  LDG.E R7, desc[UR4][R6.64] ;  /* 0x0000000406077981 */ /* 0x000ea2000c1e1900 */
[----:B---3--:R-:W-:-:S04]  /*0160*/  IMAD R9, R3, UR6, R0 ;  /* 0x0000000603097c24 */ /* 0x008fc8000f8e0200 */
[----:B0-----:R-:W-:-:S05]  /*0170*/  IMAD.WIDE R4, R9, 0x4, R4 ;  /* 0x0000000409047825 */ /* 0x001fca00078e0204 */
[----:B--2---:R-:W-:Y:S01]  /*0180*/  REDG.E.ADD.F32.FTZ.RN.STRONG.GPU desc[UR4][R4.64], R7 ;  /* 0x00000007040079a6 */ /* 0x004fe2000c12f304 */
[----:B------:R-:W-:Y:S05]  /*0190*/  EXIT ;  /* 0x000000000000794d */ /* 0x000fea0003800000 */
.L_x_39:
        /* <DEDUP_REMOVED lines=14> */
.L_x_46:


//--------------------- .nv.shared.reserved.0     --------------------------
	.section	.nv.shared.reserved.0,"aw",@nobits
	.weak		__nv_reservedSMEM_offset_0_alias
	.size		__nv_reservedSMEM_offset_0_alias, 0, 64
	.other		__nv_reservedSMEM_offset_0_alias,@"STO_CUDA_RESERVED_SHARED STV_DEFAULT"
__nv_reservedSMEM_offset_0_alias:
	.zero		0
	.zero		64


//--------------------- .nv.shared._Z18cal_distance_sharePfS_S_iii --------------------------
	.section	.nv.shared._Z18cal_distance_sharePfS_S_iii,"aw",@nobits
	.sectionflags	@""
	.align	4
.nv.shared._Z18cal_distance_sharePfS_S_iii:
	.zero		17408


//--------------------- .nv.constant0._Z20update_cluster_indexPfPiii --------------------------
	.section	.nv.constant0._Z20update_cluster_indexPfPiii,"a",@progbits
	.sectionflags	@""
	.align	4
.nv.constant0._Z20update_cluster_indexPfPiii:
	.zero		920


//--------------------- .nv.constant0._Z18cal_distance_sharePfS_S_iii --------------------------
	.section	.nv.constant0._Z18cal_distance_sharePfS_S_iii,"a",@progbits
	.sectionflags	@""
	.align	4
.nv.constant0._Z18cal_distance_sharePfS_S_iii:
	.zero		932


//--------------------- .nv.constant0._Z12cal_distancePfS_S_iii --------------------------
	.section	.nv.constant0._Z12cal_distancePfS_S_iii,"a",@progbits
	.sectionflags	@""
	.align	4
.nv.constant0._Z12cal_distancePfS_S_iii:
	.zero		932


//--------------------- .nv.constant0._Z15cal_center_meanPfPiii --------------------------
	.section	.nv.constant0._Z15cal_center_meanPfPiii,"a",@progbits
	.sectionflags	@""
	.align	4
.nv.constant0._Z15cal_center_meanPfPiii:
	.zero		920


//--------------------- .nv.constant0._Z17count_cluster_numPiS_ii --------------------------
	.section	.nv.constant0._Z17count_cluster_numPiS_ii,"a",@progbits
	.sectionflags	@""
	.align	4
.nv.constant0._Z17count_cluster_numPiS_ii:
	.zero		920


//--------------------- .nv.constant0._Z16cal_center_totalPfPiS_ii --------------------------
	.section	.nv.constant0._Z16cal_center_totalPfPiS_ii,"a",@progbits
	.sectionflags	@""
	.align	4
.nv.constant0._Z16cal_center_totalPfPiS_ii:
	.zero		928


//--------------------- SYMBOLS --------------------------

	.type		.nv.reservedSmem.offset0,@object
	.size		.nv.reservedSmem.offset0,0x4
	.type		.nv.reservedSmem.cap,@object
	.size		.nv.reservedSmem.cap,0x4
